//
// Generated by NVIDIA NVVM Compiler
//
// Compiler Build ID: CL-36424714
// Cuda compilation tools, release 13.0, V13.0.88
// Based on NVVM 20.0.0
//

.version 9.0
.target sm_100
.address_size 64

	// .globl	convolution2d_kernel_naive
.const .align 4 .b8 d_filter[1156];
// shared_scratch has been demoted

.visible .entry convolution2d_kernel_naive(
	.param .u64 .ptr .align 1 convolution2d_kernel_naive_param_0,
	.param .u64 .ptr .align 1 convolution2d_kernel_naive_param_1
)
{
	.reg .pred 	%p<5>;
	.reg .b32 	%r<21>;
	.reg .b32 	%f<55>;
	.reg .b64 	%rd<15>;

	ld.param.u64 	%rd4, [convolution2d_kernel_naive_param_0];
	ld.param.u64 	%rd5, [convolution2d_kernel_naive_param_1];
	mov.u32 	%r12, %ctaid.x;
	shl.b32 	%r1, %r12, 4;
	mov.u32 	%r2, %tid.x;
	add.s32 	%r3, %r1, %r2;
	mov.u32 	%r4, %ctaid.y;
	shl.b32 	%r13, %r4, 4;
	mov.u32 	%r5, %tid.y;
	add.s32 	%r6, %r13, %r5;
	setp.gt.u32 	%p1, %r6, 1023;
	setp.gt.s32 	%p2, %r3, 1023;
	or.pred  	%p3, %p1, %p2;
	@%p3 bra 	$L__BB0_4;
	cvta.to.global.u64 	%rd7, %rd5;
	add.s64 	%rd1, %rd7, 32;
	mad.lo.s32 	%r15, %r4, 16640, %r2;
	mad.lo.s32 	%r16, %r5, 1040, %r15;
	add.s32 	%r19, %r16, %r1;
	mov.u64 	%rd8, d_filter;
	add.s64 	%rd14, %rd8, 32;
	mov.b32 	%r20, 0;
	mov.f32 	%f54, 0f00000000;
$L__BB0_2:
	mul.wide.s32 	%rd9, %r19, 4;
	add.s64 	%rd10, %rd1, %rd9;
	ld.global.f32 	%f4, [%rd10+-32];
	ld.const.f32 	%f5, [%rd14+-32];
	fma.rn.f32 	%f6, %f4, %f5, %f54;
	ld.global.f32 	%f7, [%rd10+-28];
	ld.const.f32 	%f8, [%rd14+-28];
	fma.rn.f32 	%f9, %f7, %f8, %f6;
	ld.global.f32 	%f10, [%rd10+-24];
	ld.const.f32 	%f11, [%rd14+-24];
	fma.rn.f32 	%f12, %f10, %f11, %f9;
	ld.global.f32 	%f13, [%rd10+-20];
	ld.const.f32 	%f14, [%rd14+-20];
	fma.rn.f32 	%f15, %f13, %f14, %f12;
	ld.global.f32 	%f16, [%rd10+-16];
	ld.const.f32 	%f17, [%rd14+-16];
	fma.rn.f32 	%f18, %f16, %f17, %f15;
	ld.global.f32 	%f19, [%rd10+-12];
	ld.const.f32 	%f20, [%rd14+-12];
	fma.rn.f32 	%f21, %f19, %f20, %f18;
	ld.global.f32 	%f22, [%rd10+-8];
	ld.const.f32 	%f23, [%rd14+-8];
	fma.rn.f32 	%f24, %f22, %f23, %f21;
	ld.global.f32 	%f25, [%rd10+-4];
	ld.const.f32 	%f26, [%rd14+-4];
	fma.rn.f32 	%f27, %f25, %f26, %f24;
	ld.global.f32 	%f28, [%rd10];
	ld.const.f32 	%f29, [%rd14];
	fma.rn.f32 	%f30, %f28, %f29, %f27;
	ld.global.f32 	%f31, [%rd10+4];
	ld.const.f32 	%f32, [%rd14+4];
	fma.rn.f32 	%f33, %f31, %f32, %f30;
	ld.global.f32 	%f34, [%rd10+8];
	ld.const.f32 	%f35, [%rd14+8];
	fma.rn.f32 	%f36, %f34, %f35, %f33;
	ld.global.f32 	%f37, [%rd10+12];
	ld.const.f32 	%f38, [%rd14+12];
	fma.rn.f32 	%f39, %f37, %f38, %f36;
	ld.global.f32 	%f40, [%rd10+16];
	ld.const.f32 	%f41, [%rd14+16];
	fma.rn.f32 	%f42, %f40, %f41, %f39;
	ld.global.f32 	%f43, [%rd10+20];
	ld.const.f32 	%f44, [%rd14+20];
	fma.rn.f32 	%f45, %f43, %f44, %f42;
	ld.global.f32 	%f46, [%rd10+24];
	ld.const.f32 	%f47, [%rd14+24];
	fma.rn.f32 	%f48, %f46, %f47, %f45;
	ld.global.f32 	%f49, [%rd10+28];
	ld.const.f32 	%f50, [%rd14+28];
	fma.rn.f32 	%f51, %f49, %f50, %f48;
	ld.global.f32 	%f52, [%rd10+32];
	ld.const.f32 	%f53, [%rd14+32];
	fma.rn.f32 	%f54, %f52, %f53, %f51;
	add.s32 	%r20, %r20, 1;
	add.s64 	%rd14, %rd14, 68;
	add.s32 	%r19, %r19, 1040;
	setp.ne.s32 	%p4, %r20, 17;
	@%p4 bra 	$L__BB0_2;
	shl.b32 	%r17, %r6, 10;
	add.s32 	%r18, %r17, %r3;
	cvta.to.global.u64 	%rd11, %rd4;
	mul.wide.s32 	%rd12, %r18, 4;
	add.s64 	%rd13, %rd11, %rd12;
	st.global.f32 	[%rd13], %f54;
$L__BB0_4:
	ret;

}
	// .globl	convolution2d_kernel
.visible .entry convolution2d_kernel(
	.param .u64 .ptr .align 1 convolution2d_kernel_param_0,
	.param .u64 .ptr .align 1 convolution2d_kernel_param_1
)
{
	.reg .b32 	%r<19>;
	.reg .b32 	%f<2561>;
	.reg .b64 	%rd<9>;
	// demoted variable
	.shared .align 4 .b8 shared_scratch[10240];
	ld.param.u64 	%rd1, [convolution2d_kernel_param_0];
	ld.param.u64 	%rd2, [convolution2d_kernel_param_1];
	cvta.to.global.u64 	%rd3, %rd1;
	cvta.to.global.u64 	%rd4, %rd2;
	mov.u32 	%r1, %tid.y;
	mov.u32 	%r2, %tid.x;
	mov.u32 	%r3, %ctaid.y;
	shl.b32 	%r4, %r3, 4;
	add.s32 	%r5, %r4, %r1;
	mov.u32 	%r6, %ctaid.x;
	shl.b32 	%r7, %r6, 6;
	add.s32 	%r8, %r7, %r2;
	mad.lo.s32 	%r9, %r5, 1040, %r8;
	mul.wide.u32 	%rd5, %r9, 4;
	add.s64 	%rd6, %rd4, %rd5;
	shl.b32 	%r10, %r3, 14;
	shl.b32 	%r11, %r1, 10;
	or.b32  	%r12, %r11, %r2;
	add.s32 	%r13, %r12, %r10;
	add.s32 	%r14, %r13, %r7;
	mul.wide.u32 	%rd7, %r14, 4;
	add.s64 	%rd8, %rd3, %rd7;
	mad.lo.s32 	%r15, %r1, -944, %r12;
	ld.global.nc.f32 	%f1, [%rd6];
	shl.b32 	%r16, %r15, 2;
	mov.u32 	%r17, shared_scratch;
	add.s32 	%r18, %r17, %r16;
	st.shared.f32 	[%r18], %f1;
	ld.global.nc.f32 	%f2, [%rd6+64];
	st.shared.f32 	[%r18+64], %f2;
	ld.global.nc.f32 	%f3, [%rd6+128];
	st.shared.f32 	[%r18+128], %f3;
	ld.global.nc.f32 	%f4, [%rd6+192];
	st.shared.f32 	[%r18+192], %f4;
	ld.global.nc.f32 	%f5, [%rd6+256];
	st.shared.f32 	[%r18+256], %f5;
	ld.global.nc.f32 	%f6, [%rd6+66560];
	st.shared.f32 	[%r18+5120], %f6;
	ld.global.nc.f32 	%f7, [%rd6+66624];
	st.shared.f32 	[%r18+5184], %f7;
	ld.global.nc.f32 	%f8, [%rd6+66688];
	st.shared.f32 	[%r18+5248], %f8;
	ld.global.nc.f32 	%f9, [%rd6+66752];
	st.shared.f32 	[%r18+5312], %f9;
	ld.global.nc.f32 	%f10, [%rd6+66816];
	st.shared.f32 	[%r18+5376], %f10;
	bar.sync 	0;
	ld.shared.f32 	%f11, [%r18];
	ld.const.f32 	%f12, [d_filter];
	fma.rn.f32 	%f13, %f11, %f12, 0f00000000;
	ld.shared.f32 	%f14, [%r18+64];
	fma.rn.f32 	%f15, %f12, %f14, 0f00000000;
	ld.shared.f32 	%f16, [%r18+128];
	fma.rn.f32 	%f17, %f16, %f12, 0f00000000;
	ld.shared.f32 	%f18, [%r18+192];
	fma.rn.f32 	%f19, %f12, %f18, 0f00000000;
	ld.shared.f32 	%f20, [%r18+4];
	ld.const.f32 	%f21, [d_filter+4];
	fma.rn.f32 	%f22, %f20, %f21, %f13;
	ld.shared.f32 	%f23, [%r18+68];
	fma.rn.f32 	%f24, %f21, %f23, %f15;
	ld.shared.f32 	%f25, [%r18+132];
	fma.rn.f32 	%f26, %f25, %f21, %f17;
	ld.shared.f32 	%f27, [%r18+196];
	fma.rn.f32 	%f28, %f21, %f27, %f19;
	ld.shared.f32 	%f29, [%r18+8];
	ld.const.f32 	%f30, [d_filter+8];
	fma.rn.f32 	%f31, %f29, %f30, %f22;
	ld.shared.f32 	%f32, [%r18+72];
	fma.rn.f32 	%f33, %f30, %f32, %f24;
	ld.shared.f32 	%f34, [%r18+136];
	fma.rn.f32 	%f35, %f34, %f30, %f26;
	ld.shared.f32 	%f36, [%r18+200];
	fma.rn.f32 	%f37, %f30, %f36, %f28;
	ld.shared.f32 	%f38, [%r18+12];
	ld.const.f32 	%f39, [d_filter+12];
	fma.rn.f32 	%f40, %f38, %f39, %f31;
	ld.shared.f32 	%f41, [%r18+76];
	fma.rn.f32 	%f42, %f39, %f41, %f33;
	ld.shared.f32 	%f43, [%r18+140];
	fma.rn.f32 	%f44, %f43, %f39, %f35;
	ld.shared.f32 	%f45, [%r18+204];
	fma.rn.f32 	%f46, %f39, %f45, %f37;
	ld.shared.f32 	%f47, [%r18+16];
	ld.const.f32 	%f48, [d_filter+16];
	fma.rn.f32 	%f49, %f47, %f48, %f40;
	ld.shared.f32 	%f50, [%r18+80];
	fma.rn.f32 	%f51, %f48, %f50, %f42;
	ld.shared.f32 	%f52, [%r18+144];
	fma.rn.f32 	%f53, %f52, %f48, %f44;
	ld.shared.f32 	%f54, [%r18+208];
	fma.rn.f32 	%f55, %f48, %f54, %f46;
	ld.shared.f32 	%f56, [%r18+20];
	ld.const.f32 	%f57, [d_filter+20];
	fma.rn.f32 	%f58, %f56, %f57, %f49;
	ld.shared.f32 	%f59, [%r18+84];
	fma.rn.f32 	%f60, %f57, %f59, %f51;
	ld.shared.f32 	%f61, [%r18+148];
	fma.rn.f32 	%f62, %f61, %f57, %f53;
	ld.shared.f32 	%f63, [%r18+212];
	fma.rn.f32 	%f64, %f57, %f63, %f55;
	ld.shared.f32 	%f65, [%r18+24];
	ld.const.f32 	%f66, [d_filter+24];
	fma.rn.f32 	%f67, %f65, %f66, %f58;
	ld.shared.f32 	%f68, [%r18+88];
	fma.rn.f32 	%f69, %f66, %f68, %f60;
	ld.shared.f32 	%f70, [%r18+152];
	fma.rn.f32 	%f71, %f70, %f66, %f62;
	ld.shared.f32 	%f72, [%r18+216];
	fma.rn.f32 	%f73, %f66, %f72, %f64;
	ld.shared.f32 	%f74, [%r18+28];
	ld.const.f32 	%f75, [d_filter+28];
	fma.rn.f32 	%f76, %f74, %f75, %f67;
	ld.shared.f32 	%f77, [%r18+92];
	fma.rn.f32 	%f78, %f75, %f77, %f69;
	ld.shared.f32 	%f79, [%r18+156];
	fma.rn.f32 	%f80, %f79, %f75, %f71;
	ld.shared.f32 	%f81, [%r18+220];
	fma.rn.f32 	%f82, %f75, %f81, %f73;
	ld.shared.f32 	%f83, [%r18+32];
	ld.const.f32 	%f84, [d_filter+32];
	fma.rn.f32 	%f85, %f83, %f84, %f76;
	ld.shared.f32 	%f86, [%r18+96];
	fma.rn.f32 	%f87, %f84, %f86, %f78;
	ld.shared.f32 	%f88, [%r18+160];
	fma.rn.f32 	%f89, %f88, %f84, %f80;
	ld.shared.f32 	%f90, [%r18+224];
	fma.rn.f32 	%f91, %f84, %f90, %f82;
	ld.shared.f32 	%f92, [%r18+36];
	ld.const.f32 	%f93, [d_filter+36];
	fma.rn.f32 	%f94, %f92, %f93, %f85;
	ld.shared.f32 	%f95, [%r18+100];
	fma.rn.f32 	%f96, %f93, %f95, %f87;
	ld.shared.f32 	%f97, [%r18+164];
	fma.rn.f32 	%f98, %f97, %f93, %f89;
	ld.shared.f32 	%f99, [%r18+228];
	fma.rn.f32 	%f100, %f93, %f99, %f91;
	ld.shared.f32 	%f101, [%r18+40];
	ld.const.f32 	%f102, [d_filter+40];
	fma.rn.f32 	%f103, %f101, %f102, %f94;
	ld.shared.f32 	%f104, [%r18+104];
	fma.rn.f32 	%f105, %f102, %f104, %f96;
	ld.shared.f32 	%f106, [%r18+168];
	fma.rn.f32 	%f107, %f106, %f102, %f98;
	ld.shared.f32 	%f108, [%r18+232];
	fma.rn.f32 	%f109, %f102, %f108, %f100;
	ld.shared.f32 	%f110, [%r18+44];
	ld.const.f32 	%f111, [d_filter+44];
	fma.rn.f32 	%f112, %f110, %f111, %f103;
	ld.shared.f32 	%f113, [%r18+108];
	fma.rn.f32 	%f114, %f111, %f113, %f105;
	ld.shared.f32 	%f115, [%r18+172];
	fma.rn.f32 	%f116, %f115, %f111, %f107;
	ld.shared.f32 	%f117, [%r18+236];
	fma.rn.f32 	%f118, %f111, %f117, %f109;
	ld.shared.f32 	%f119, [%r18+48];
	ld.const.f32 	%f120, [d_filter+48];
	fma.rn.f32 	%f121, %f119, %f120, %f112;
	ld.shared.f32 	%f122, [%r18+112];
	fma.rn.f32 	%f123, %f120, %f122, %f114;
	ld.shared.f32 	%f124, [%r18+176];
	fma.rn.f32 	%f125, %f124, %f120, %f116;
	ld.shared.f32 	%f126, [%r18+240];
	fma.rn.f32 	%f127, %f120, %f126, %f118;
	ld.shared.f32 	%f128, [%r18+52];
	ld.const.f32 	%f129, [d_filter+52];
	fma.rn.f32 	%f130, %f128, %f129, %f121;
	ld.shared.f32 	%f131, [%r18+116];
	fma.rn.f32 	%f132, %f129, %f131, %f123;
	ld.shared.f32 	%f133, [%r18+180];
	fma.rn.f32 	%f134, %f133, %f129, %f125;
	ld.shared.f32 	%f135, [%r18+244];
	fma.rn.f32 	%f136, %f129, %f135, %f127;
	ld.shared.f32 	%f137, [%r18+56];
	ld.const.f32 	%f138, [d_filter+56];
	fma.rn.f32 	%f139, %f137, %f138, %f130;
	ld.shared.f32 	%f140, [%r18+120];
	fma.rn.f32 	%f141, %f138, %f140, %f132;
	ld.shared.f32 	%f142, [%r18+184];
	fma.rn.f32 	%f143, %f142, %f138, %f134;
	ld.shared.f32 	%f144, [%r18+248];
	fma.rn.f32 	%f145, %f138, %f144, %f136;
	ld.shared.f32 	%f146, [%r18+60];
	ld.const.f32 	%f147, [d_filter+60];
	fma.rn.f32 	%f148, %f146, %f147, %f139;
	ld.shared.f32 	%f149, [%r18+124];
	fma.rn.f32 	%f150, %f147, %f149, %f141;
	ld.shared.f32 	%f151, [%r18+188];
	fma.rn.f32 	%f152, %f151, %f147, %f143;
	ld.shared.f32 	%f153, [%r18+252];
	fma.rn.f32 	%f154, %f147, %f153, %f145;
	ld.const.f32 	%f155, [d_filter+64];
	fma.rn.f32 	%f156, %f14, %f155, %f148;
	fma.rn.f32 	%f157, %f155, %f16, %f150;
	fma.rn.f32 	%f158, %f18, %f155, %f152;
	ld.shared.f32 	%f159, [%r18+256];
	fma.rn.f32 	%f160, %f155, %f159, %f154;
	ld.shared.f32 	%f161, [%r18+320];
	ld.const.f32 	%f162, [d_filter+68];
	fma.rn.f32 	%f163, %f161, %f162, %f156;
	ld.shared.f32 	%f164, [%r18+384];
	fma.rn.f32 	%f165, %f162, %f164, %f157;
	ld.shared.f32 	%f166, [%r18+448];
	fma.rn.f32 	%f167, %f166, %f162, %f158;
	ld.shared.f32 	%f168, [%r18+512];
	fma.rn.f32 	%f169, %f162, %f168, %f160;
	ld.shared.f32 	%f170, [%r18+324];
	ld.const.f32 	%f171, [d_filter+72];
	fma.rn.f32 	%f172, %f170, %f171, %f163;
	ld.shared.f32 	%f173, [%r18+388];
	fma.rn.f32 	%f174, %f171, %f173, %f165;
	ld.shared.f32 	%f175, [%r18+452];
	fma.rn.f32 	%f176, %f175, %f171, %f167;
	ld.shared.f32 	%f177, [%r18+516];
	fma.rn.f32 	%f178, %f171, %f177, %f169;
	ld.shared.f32 	%f179, [%r18+328];
	ld.const.f32 	%f180, [d_filter+76];
	fma.rn.f32 	%f181, %f179, %f180, %f172;
	ld.shared.f32 	%f182, [%r18+392];
	fma.rn.f32 	%f183, %f180, %f182, %f174;
	ld.shared.f32 	%f184, [%r18+456];
	fma.rn.f32 	%f185, %f184, %f180, %f176;
	ld.shared.f32 	%f186, [%r18+520];
	fma.rn.f32 	%f187, %f180, %f186, %f178;
	ld.shared.f32 	%f188, [%r18+332];
	ld.const.f32 	%f189, [d_filter+80];
	fma.rn.f32 	%f190, %f188, %f189, %f181;
	ld.shared.f32 	%f191, [%r18+396];
	fma.rn.f32 	%f192, %f189, %f191, %f183;
	ld.shared.f32 	%f193, [%r18+460];
	fma.rn.f32 	%f194, %f193, %f189, %f185;
	ld.shared.f32 	%f195, [%r18+524];
	fma.rn.f32 	%f196, %f189, %f195, %f187;
	ld.shared.f32 	%f197, [%r18+336];
	ld.const.f32 	%f198, [d_filter+84];
	fma.rn.f32 	%f199, %f197, %f198, %f190;
	ld.shared.f32 	%f200, [%r18+400];
	fma.rn.f32 	%f201, %f198, %f200, %f192;
	ld.shared.f32 	%f202, [%r18+464];
	fma.rn.f32 	%f203, %f202, %f198, %f194;
	ld.shared.f32 	%f204, [%r18+528];
	fma.rn.f32 	%f205, %f198, %f204, %f196;
	ld.shared.f32 	%f206, [%r18+340];
	ld.const.f32 	%f207, [d_filter+88];
	fma.rn.f32 	%f208, %f206, %f207, %f199;
	ld.shared.f32 	%f209, [%r18+404];
	fma.rn.f32 	%f210, %f207, %f209, %f201;
	ld.shared.f32 	%f211, [%r18+468];
	fma.rn.f32 	%f212, %f211, %f207, %f203;
	ld.shared.f32 	%f213, [%r18+532];
	fma.rn.f32 	%f214, %f207, %f213, %f205;
	ld.shared.f32 	%f215, [%r18+344];
	ld.const.f32 	%f216, [d_filter+92];
	fma.rn.f32 	%f217, %f215, %f216, %f208;
	ld.shared.f32 	%f218, [%r18+408];
	fma.rn.f32 	%f219, %f216, %f218, %f210;
	ld.shared.f32 	%f220, [%r18+472];
	fma.rn.f32 	%f221, %f220, %f216, %f212;
	ld.shared.f32 	%f222, [%r18+536];
	fma.rn.f32 	%f223, %f216, %f222, %f214;
	ld.shared.f32 	%f224, [%r18+348];
	ld.const.f32 	%f225, [d_filter+96];
	fma.rn.f32 	%f226, %f224, %f225, %f217;
	ld.shared.f32 	%f227, [%r18+412];
	fma.rn.f32 	%f228, %f225, %f227, %f219;
	ld.shared.f32 	%f229, [%r18+476];
	fma.rn.f32 	%f230, %f229, %f225, %f221;
	ld.shared.f32 	%f231, [%r18+540];
	fma.rn.f32 	%f232, %f225, %f231, %f223;
	ld.shared.f32 	%f233, [%r18+352];
	ld.const.f32 	%f234, [d_filter+100];
	fma.rn.f32 	%f235, %f233, %f234, %f226;
	ld.shared.f32 	%f236, [%r18+416];
	fma.rn.f32 	%f237, %f234, %f236, %f228;
	ld.shared.f32 	%f238, [%r18+480];
	fma.rn.f32 	%f239, %f238, %f234, %f230;
	ld.shared.f32 	%f240, [%r18+544];
	fma.rn.f32 	%f241, %f234, %f240, %f232;
	ld.shared.f32 	%f242, [%r18+356];
	ld.const.f32 	%f243, [d_filter+104];
	fma.rn.f32 	%f244, %f242, %f243, %f235;
	ld.shared.f32 	%f245, [%r18+420];
	fma.rn.f32 	%f246, %f243, %f245, %f237;
	ld.shared.f32 	%f247, [%r18+484];
	fma.rn.f32 	%f248, %f247, %f243, %f239;
	ld.shared.f32 	%f249, [%r18+548];
	fma.rn.f32 	%f250, %f243, %f249, %f241;
	ld.shared.f32 	%f251, [%r18+360];
	ld.const.f32 	%f252, [d_filter+108];
	fma.rn.f32 	%f253, %f251, %f252, %f244;
	ld.shared.f32 	%f254, [%r18+424];
	fma.rn.f32 	%f255, %f252, %f254, %f246;
	ld.shared.f32 	%f256, [%r18+488];
	fma.rn.f32 	%f257, %f256, %f252, %f248;
	ld.shared.f32 	%f258, [%r18+552];
	fma.rn.f32 	%f259, %f252, %f258, %f250;
	ld.shared.f32 	%f260, [%r18+364];
	ld.const.f32 	%f261, [d_filter+112];
	fma.rn.f32 	%f262, %f260, %f261, %f253;
	ld.shared.f32 	%f263, [%r18+428];
	fma.rn.f32 	%f264, %f261, %f263, %f255;
	ld.shared.f32 	%f265, [%r18+492];
	fma.rn.f32 	%f266, %f265, %f261, %f257;
	ld.shared.f32 	%f267, [%r18+556];
	fma.rn.f32 	%f268, %f261, %f267, %f259;
	ld.shared.f32 	%f269, [%r18+368];
	ld.const.f32 	%f270, [d_filter+116];
	fma.rn.f32 	%f271, %f269, %f270, %f262;
	ld.shared.f32 	%f272, [%r18+432];
	fma.rn.f32 	%f273, %f270, %f272, %f264;
	ld.shared.f32 	%f274, [%r18+496];
	fma.rn.f32 	%f275, %f274, %f270, %f266;
	ld.shared.f32 	%f276, [%r18+560];
	fma.rn.f32 	%f277, %f270, %f276, %f268;
	ld.shared.f32 	%f278, [%r18+372];
	ld.const.f32 	%f279, [d_filter+120];
	fma.rn.f32 	%f280, %f278, %f279, %f271;
	ld.shared.f32 	%f281, [%r18+436];
	fma.rn.f32 	%f282, %f279, %f281, %f273;
	ld.shared.f32 	%f283, [%r18+500];
	fma.rn.f32 	%f284, %f283, %f279, %f275;
	ld.shared.f32 	%f285, [%r18+564];
	fma.rn.f32 	%f286, %f279, %f285, %f277;
	ld.shared.f32 	%f287, [%r18+376];
	ld.const.f32 	%f288, [d_filter+124];
	fma.rn.f32 	%f289, %f287, %f288, %f280;
	ld.shared.f32 	%f290, [%r18+440];
	fma.rn.f32 	%f291, %f288, %f290, %f282;
	ld.shared.f32 	%f292, [%r18+504];
	fma.rn.f32 	%f293, %f292, %f288, %f284;
	ld.shared.f32 	%f294, [%r18+568];
	fma.rn.f32 	%f295, %f288, %f294, %f286;
	ld.shared.f32 	%f296, [%r18+380];
	ld.const.f32 	%f297, [d_filter+128];
	fma.rn.f32 	%f298, %f296, %f297, %f289;
	ld.shared.f32 	%f299, [%r18+444];
	fma.rn.f32 	%f300, %f297, %f299, %f291;
	ld.shared.f32 	%f301, [%r18+508];
	fma.rn.f32 	%f302, %f301, %f297, %f293;
	ld.shared.f32 	%f303, [%r18+572];
	fma.rn.f32 	%f304, %f297, %f303, %f295;
	ld.const.f32 	%f305, [d_filter+132];
	fma.rn.f32 	%f306, %f164, %f305, %f298;
	fma.rn.f32 	%f307, %f305, %f166, %f300;
	fma.rn.f32 	%f308, %f168, %f305, %f302;
	ld.shared.f32 	%f309, [%r18+576];
	fma.rn.f32 	%f310, %f305, %f309, %f304;
	ld.shared.f32 	%f311, [%r18+640];
	ld.const.f32 	%f312, [d_filter+136];
	fma.rn.f32 	%f313, %f311, %f312, %f306;
	ld.shared.f32 	%f314, [%r18+704];
	fma.rn.f32 	%f315, %f312, %f314, %f307;
	ld.shared.f32 	%f316, [%r18+768];
	fma.rn.f32 	%f317, %f316, %f312, %f308;
	ld.shared.f32 	%f318, [%r18+832];
	fma.rn.f32 	%f319, %f312, %f318, %f310;
	ld.shared.f32 	%f320, [%r18+644];
	ld.const.f32 	%f321, [d_filter+140];
	fma.rn.f32 	%f322, %f320, %f321, %f313;
	ld.shared.f32 	%f323, [%r18+708];
	fma.rn.f32 	%f324, %f321, %f323, %f315;
	ld.shared.f32 	%f325, [%r18+772];
	fma.rn.f32 	%f326, %f325, %f321, %f317;
	ld.shared.f32 	%f327, [%r18+836];
	fma.rn.f32 	%f328, %f321, %f327, %f319;
	ld.shared.f32 	%f329, [%r18+648];
	ld.const.f32 	%f330, [d_filter+144];
	fma.rn.f32 	%f331, %f329, %f330, %f322;
	ld.shared.f32 	%f332, [%r18+712];
	fma.rn.f32 	%f333, %f330, %f332, %f324;
	ld.shared.f32 	%f334, [%r18+776];
	fma.rn.f32 	%f335, %f334, %f330, %f326;
	ld.shared.f32 	%f336, [%r18+840];
	fma.rn.f32 	%f337, %f330, %f336, %f328;
	ld.shared.f32 	%f338, [%r18+652];
	ld.const.f32 	%f339, [d_filter+148];
	fma.rn.f32 	%f340, %f338, %f339, %f331;
	ld.shared.f32 	%f341, [%r18+716];
	fma.rn.f32 	%f342, %f339, %f341, %f333;
	ld.shared.f32 	%f343, [%r18+780];
	fma.rn.f32 	%f344, %f343, %f339, %f335;
	ld.shared.f32 	%f345, [%r18+844];
	fma.rn.f32 	%f346, %f339, %f345, %f337;
	ld.shared.f32 	%f347, [%r18+656];
	ld.const.f32 	%f348, [d_filter+152];
	fma.rn.f32 	%f349, %f347, %f348, %f340;
	ld.shared.f32 	%f350, [%r18+720];
	fma.rn.f32 	%f351, %f348, %f350, %f342;
	ld.shared.f32 	%f352, [%r18+784];
	fma.rn.f32 	%f353, %f352, %f348, %f344;
	ld.shared.f32 	%f354, [%r18+848];
	fma.rn.f32 	%f355, %f348, %f354, %f346;
	ld.shared.f32 	%f356, [%r18+660];
	ld.const.f32 	%f357, [d_filter+156];
	fma.rn.f32 	%f358, %f356, %f357, %f349;
	ld.shared.f32 	%f359, [%r18+724];
	fma.rn.f32 	%f360, %f357, %f359, %f351;
	ld.shared.f32 	%f361, [%r18+788];
	fma.rn.f32 	%f362, %f361, %f357, %f353;
	ld.shared.f32 	%f363, [%r18+852];
	fma.rn.f32 	%f364, %f357, %f363, %f355;
	ld.shared.f32 	%f365, [%r18+664];
	ld.const.f32 	%f366, [d_filter+160];
	fma.rn.f32 	%f367, %f365, %f366, %f358;
	ld.shared.f32 	%f368, [%r18+728];
	fma.rn.f32 	%f369, %f366, %f368, %f360;
	ld.shared.f32 	%f370, [%r18+792];
	fma.rn.f32 	%f371, %f370, %f366, %f362;
	ld.shared.f32 	%f372, [%r18+856];
	fma.rn.f32 	%f373, %f366, %f372, %f364;
	ld.shared.f32 	%f374, [%r18+668];
	ld.const.f32 	%f375, [d_filter+164];
	fma.rn.f32 	%f376, %f374, %f375, %f367;
	ld.shared.f32 	%f377, [%r18+732];
	fma.rn.f32 	%f378, %f375, %f377, %f369;
	ld.shared.f32 	%f379, [%r18+796];
	fma.rn.f32 	%f380, %f379, %f375, %f371;
	ld.shared.f32 	%f381, [%r18+860];
	fma.rn.f32 	%f382, %f375, %f381, %f373;
	ld.shared.f32 	%f383, [%r18+672];
	ld.const.f32 	%f384, [d_filter+168];
	fma.rn.f32 	%f385, %f383, %f384, %f376;
	ld.shared.f32 	%f386, [%r18+736];
	fma.rn.f32 	%f387, %f384, %f386, %f378;
	ld.shared.f32 	%f388, [%r18+800];
	fma.rn.f32 	%f389, %f388, %f384, %f380;
	ld.shared.f32 	%f390, [%r18+864];
	fma.rn.f32 	%f391, %f384, %f390, %f382;
	ld.shared.f32 	%f392, [%r18+676];
	ld.const.f32 	%f393, [d_filter+172];
	fma.rn.f32 	%f394, %f392, %f393, %f385;
	ld.shared.f32 	%f395, [%r18+740];
	fma.rn.f32 	%f396, %f393, %f395, %f387;
	ld.shared.f32 	%f397, [%r18+804];
	fma.rn.f32 	%f398, %f397, %f393, %f389;
	ld.shared.f32 	%f399, [%r18+868];
	fma.rn.f32 	%f400, %f393, %f399, %f391;
	ld.shared.f32 	%f401, [%r18+680];
	ld.const.f32 	%f402, [d_filter+176];
	fma.rn.f32 	%f403, %f401, %f402, %f394;
	ld.shared.f32 	%f404, [%r18+744];
	fma.rn.f32 	%f405, %f402, %f404, %f396;
	ld.shared.f32 	%f406, [%r18+808];
	fma.rn.f32 	%f407, %f406, %f402, %f398;
	ld.shared.f32 	%f408, [%r18+872];
	fma.rn.f32 	%f409, %f402, %f408, %f400;
	ld.shared.f32 	%f410, [%r18+684];
	ld.const.f32 	%f411, [d_filter+180];
	fma.rn.f32 	%f412, %f410, %f411, %f403;
	ld.shared.f32 	%f413, [%r18+748];
	fma.rn.f32 	%f414, %f411, %f413, %f405;
	ld.shared.f32 	%f415, [%r18+812];
	fma.rn.f32 	%f416, %f415, %f411, %f407;
	ld.shared.f32 	%f417, [%r18+876];
	fma.rn.f32 	%f418, %f411, %f417, %f409;
	ld.shared.f32 	%f419, [%r18+688];
	ld.const.f32 	%f420, [d_filter+184];
	fma.rn.f32 	%f421, %f419, %f420, %f412;
	ld.shared.f32 	%f422, [%r18+752];
	fma.rn.f32 	%f423, %f420, %f422, %f414;
	ld.shared.f32 	%f424, [%r18+816];
	fma.rn.f32 	%f425, %f424, %f420, %f416;
	ld.shared.f32 	%f426, [%r18+880];
	fma.rn.f32 	%f427, %f420, %f426, %f418;
	ld.shared.f32 	%f428, [%r18+692];
	ld.const.f32 	%f429, [d_filter+188];
	fma.rn.f32 	%f430, %f428, %f429, %f421;
	ld.shared.f32 	%f431, [%r18+756];
	fma.rn.f32 	%f432, %f429, %f431, %f423;
	ld.shared.f32 	%f433, [%r18+820];
	fma.rn.f32 	%f434, %f433, %f429, %f425;
	ld.shared.f32 	%f435, [%r18+884];
	fma.rn.f32 	%f436, %f429, %f435, %f427;
	ld.shared.f32 	%f437, [%r18+696];
	ld.const.f32 	%f438, [d_filter+192];
	fma.rn.f32 	%f439, %f437, %f438, %f430;
	ld.shared.f32 	%f440, [%r18+760];
	fma.rn.f32 	%f441, %f438, %f440, %f432;
	ld.shared.f32 	%f442, [%r18+824];
	fma.rn.f32 	%f443, %f442, %f438, %f434;
	ld.shared.f32 	%f444, [%r18+888];
	fma.rn.f32 	%f445, %f438, %f444, %f436;
	ld.shared.f32 	%f446, [%r18+700];
	ld.const.f32 	%f447, [d_filter+196];
	fma.rn.f32 	%f448, %f446, %f447, %f439;
	ld.shared.f32 	%f449, [%r18+764];
	fma.rn.f32 	%f450, %f447, %f449, %f441;
	ld.shared.f32 	%f451, [%r18+828];
	fma.rn.f32 	%f452, %f451, %f447, %f443;
	ld.shared.f32 	%f453, [%r18+892];
	fma.rn.f32 	%f454, %f447, %f453, %f445;
	ld.const.f32 	%f455, [d_filter+200];
	fma.rn.f32 	%f456, %f314, %f455, %f448;
	fma.rn.f32 	%f457, %f455, %f316, %f450;
	fma.rn.f32 	%f458, %f318, %f455, %f452;
	ld.shared.f32 	%f459, [%r18+896];
	fma.rn.f32 	%f460, %f455, %f459, %f454;
	ld.shared.f32 	%f461, [%r18+960];
	ld.const.f32 	%f462, [d_filter+204];
	fma.rn.f32 	%f463, %f461, %f462, %f456;
	ld.shared.f32 	%f464, [%r18+1024];
	fma.rn.f32 	%f465, %f462, %f464, %f457;
	ld.shared.f32 	%f466, [%r18+1088];
	fma.rn.f32 	%f467, %f466, %f462, %f458;
	ld.shared.f32 	%f468, [%r18+1152];
	fma.rn.f32 	%f469, %f462, %f468, %f460;
	ld.shared.f32 	%f470, [%r18+964];
	ld.const.f32 	%f471, [d_filter+208];
	fma.rn.f32 	%f472, %f470, %f471, %f463;
	ld.shared.f32 	%f473, [%r18+1028];
	fma.rn.f32 	%f474, %f471, %f473, %f465;
	ld.shared.f32 	%f475, [%r18+1092];
	fma.rn.f32 	%f476, %f475, %f471, %f467;
	ld.shared.f32 	%f477, [%r18+1156];
	fma.rn.f32 	%f478, %f471, %f477, %f469;
	ld.shared.f32 	%f479, [%r18+968];
	ld.const.f32 	%f480, [d_filter+212];
	fma.rn.f32 	%f481, %f479, %f480, %f472;
	ld.shared.f32 	%f482, [%r18+1032];
	fma.rn.f32 	%f483, %f480, %f482, %f474;
	ld.shared.f32 	%f484, [%r18+1096];
	fma.rn.f32 	%f485, %f484, %f480, %f476;
	ld.shared.f32 	%f486, [%r18+1160];
	fma.rn.f32 	%f487, %f480, %f486, %f478;
	ld.shared.f32 	%f488, [%r18+972];
	ld.const.f32 	%f489, [d_filter+216];
	fma.rn.f32 	%f490, %f488, %f489, %f481;
	ld.shared.f32 	%f491, [%r18+1036];
	fma.rn.f32 	%f492, %f489, %f491, %f483;
	ld.shared.f32 	%f493, [%r18+1100];
	fma.rn.f32 	%f494, %f493, %f489, %f485;
	ld.shared.f32 	%f495, [%r18+1164];
	fma.rn.f32 	%f496, %f489, %f495, %f487;
	ld.shared.f32 	%f497, [%r18+976];
	ld.const.f32 	%f498, [d_filter+220];
	fma.rn.f32 	%f499, %f497, %f498, %f490;
	ld.shared.f32 	%f500, [%r18+1040];
	fma.rn.f32 	%f501, %f498, %f500, %f492;
	ld.shared.f32 	%f502, [%r18+1104];
	fma.rn.f32 	%f503, %f502, %f498, %f494;
	ld.shared.f32 	%f504, [%r18+1168];
	fma.rn.f32 	%f505, %f498, %f504, %f496;
	ld.shared.f32 	%f506, [%r18+980];
	ld.const.f32 	%f507, [d_filter+224];
	fma.rn.f32 	%f508, %f506, %f507, %f499;
	ld.shared.f32 	%f509, [%r18+1044];
	fma.rn.f32 	%f510, %f507, %f509, %f501;
	ld.shared.f32 	%f511, [%r18+1108];
	fma.rn.f32 	%f512, %f511, %f507, %f503;
	ld.shared.f32 	%f513, [%r18+1172];
	fma.rn.f32 	%f514, %f507, %f513, %f505;
	ld.shared.f32 	%f515, [%r18+984];
	ld.const.f32 	%f516, [d_filter+228];
	fma.rn.f32 	%f517, %f515, %f516, %f508;
	ld.shared.f32 	%f518, [%r18+1048];
	fma.rn.f32 	%f519, %f516, %f518, %f510;
	ld.shared.f32 	%f520, [%r18+1112];
	fma.rn.f32 	%f521, %f520, %f516, %f512;
	ld.shared.f32 	%f522, [%r18+1176];
	fma.rn.f32 	%f523, %f516, %f522, %f514;
	ld.shared.f32 	%f524, [%r18+988];
	ld.const.f32 	%f525, [d_filter+232];
	fma.rn.f32 	%f526, %f524, %f525, %f517;
	ld.shared.f32 	%f527, [%r18+1052];
	fma.rn.f32 	%f528, %f525, %f527, %f519;
	ld.shared.f32 	%f529, [%r18+1116];
	fma.rn.f32 	%f530, %f529, %f525, %f521;
	ld.shared.f32 	%f531, [%r18+1180];
	fma.rn.f32 	%f532, %f525, %f531, %f523;
	ld.shared.f32 	%f533, [%r18+992];
	ld.const.f32 	%f534, [d_filter+236];
	fma.rn.f32 	%f535, %f533, %f534, %f526;
	ld.shared.f32 	%f536, [%r18+1056];
	fma.rn.f32 	%f537, %f534, %f536, %f528;
	ld.shared.f32 	%f538, [%r18+1120];
	fma.rn.f32 	%f539, %f538, %f534, %f530;
	ld.shared.f32 	%f540, [%r18+1184];
	fma.rn.f32 	%f541, %f534, %f540, %f532;
	ld.shared.f32 	%f542, [%r18+996];
	ld.const.f32 	%f543, [d_filter+240];
	fma.rn.f32 	%f544, %f542, %f543, %f535;
	ld.shared.f32 	%f545, [%r18+1060];
	fma.rn.f32 	%f546, %f543, %f545, %f537;
	ld.shared.f32 	%f547, [%r18+1124];
	fma.rn.f32 	%f548, %f547, %f543, %f539;
	ld.shared.f32 	%f549, [%r18+1188];
	fma.rn.f32 	%f550, %f543, %f549, %f541;
	ld.shared.f32 	%f551, [%r18+1000];
	ld.const.f32 	%f552, [d_filter+244];
	fma.rn.f32 	%f553, %f551, %f552, %f544;
	ld.shared.f32 	%f554, [%r18+1064];
	fma.rn.f32 	%f555, %f552, %f554, %f546;
	ld.shared.f32 	%f556, [%r18+1128];
	fma.rn.f32 	%f557, %f556, %f552, %f548;
	ld.shared.f32 	%f558, [%r18+1192];
	fma.rn.f32 	%f559, %f552, %f558, %f550;
	ld.shared.f32 	%f560, [%r18+1004];
	ld.const.f32 	%f561, [d_filter+248];
	fma.rn.f32 	%f562, %f560, %f561, %f553;
	ld.shared.f32 	%f563, [%r18+1068];
	fma.rn.f32 	%f564, %f561, %f563, %f555;
	ld.shared.f32 	%f565, [%r18+1132];
	fma.rn.f32 	%f566, %f565, %f561, %f557;
	ld.shared.f32 	%f567, [%r18+1196];
	fma.rn.f32 	%f568, %f561, %f567, %f559;
	ld.shared.f32 	%f569, [%r18+1008];
	ld.const.f32 	%f570, [d_filter+252];
	fma.rn.f32 	%f571, %f569, %f570, %f562;
	ld.shared.f32 	%f572, [%r18+1072];
	fma.rn.f32 	%f573, %f570, %f572, %f564;
	ld.shared.f32 	%f574, [%r18+1136];
	fma.rn.f32 	%f575, %f574, %f570, %f566;
	ld.shared.f32 	%f576, [%r18+1200];
	fma.rn.f32 	%f577, %f570, %f576, %f568;
	ld.shared.f32 	%f578, [%r18+1012];
	ld.const.f32 	%f579, [d_filter+256];
	fma.rn.f32 	%f580, %f578, %f579, %f571;
	ld.shared.f32 	%f581, [%r18+1076];
	fma.rn.f32 	%f582, %f579, %f581, %f573;
	ld.shared.f32 	%f583, [%r18+1140];
	fma.rn.f32 	%f584, %f583, %f579, %f575;
	ld.shared.f32 	%f585, [%r18+1204];
	fma.rn.f32 	%f586, %f579, %f585, %f577;
	ld.shared.f32 	%f587, [%r18+1016];
	ld.const.f32 	%f588, [d_filter+260];
	fma.rn.f32 	%f589, %f587, %f588, %f580;
	ld.shared.f32 	%f590, [%r18+1080];
	fma.rn.f32 	%f591, %f588, %f590, %f582;
	ld.shared.f32 	%f592, [%r18+1144];
	fma.rn.f32 	%f593, %f592, %f588, %f584;
	ld.shared.f32 	%f594, [%r18+1208];
	fma.rn.f32 	%f595, %f588, %f594, %f586;
	ld.shared.f32 	%f596, [%r18+1020];
	ld.const.f32 	%f597, [d_filter+264];
	fma.rn.f32 	%f598, %f596, %f597, %f589;
	ld.shared.f32 	%f599, [%r18+1084];
	fma.rn.f32 	%f600, %f597, %f599, %f591;
	ld.shared.f32 	%f601, [%r18+1148];
	fma.rn.f32 	%f602, %f601, %f597, %f593;
	ld.shared.f32 	%f603, [%r18+1212];
	fma.rn.f32 	%f604, %f597, %f603, %f595;
	ld.const.f32 	%f605, [d_filter+268];
	fma.rn.f32 	%f606, %f464, %f605, %f598;
	fma.rn.f32 	%f607, %f605, %f466, %f600;
	fma.rn.f32 	%f608, %f468, %f605, %f602;
	ld.shared.f32 	%f609, [%r18+1216];
	fma.rn.f32 	%f610, %f605, %f609, %f604;
	ld.shared.f32 	%f611, [%r18+1280];
	ld.const.f32 	%f612, [d_filter+272];
	fma.rn.f32 	%f613, %f611, %f612, %f606;
	ld.shared.f32 	%f614, [%r18+1344];
	fma.rn.f32 	%f615, %f612, %f614, %f607;
	ld.shared.f32 	%f616, [%r18+1408];
	fma.rn.f32 	%f617, %f616, %f612, %f608;
	ld.shared.f32 	%f618, [%r18+1472];
	fma.rn.f32 	%f619, %f612, %f618, %f610;
	ld.shared.f32 	%f620, [%r18+1284];
	ld.const.f32 	%f621, [d_filter+276];
	fma.rn.f32 	%f622, %f620, %f621, %f613;
	ld.shared.f32 	%f623, [%r18+1348];
	fma.rn.f32 	%f624, %f621, %f623, %f615;
	ld.shared.f32 	%f625, [%r18+1412];
	fma.rn.f32 	%f626, %f625, %f621, %f617;
	ld.shared.f32 	%f627, [%r18+1476];
	fma.rn.f32 	%f628, %f621, %f627, %f619;
	ld.shared.f32 	%f629, [%r18+1288];
	ld.const.f32 	%f630, [d_filter+280];
	fma.rn.f32 	%f631, %f629, %f630, %f622;
	ld.shared.f32 	%f632, [%r18+1352];
	fma.rn.f32 	%f633, %f630, %f632, %f624;
	ld.shared.f32 	%f634, [%r18+1416];
	fma.rn.f32 	%f635, %f634, %f630, %f626;
	ld.shared.f32 	%f636, [%r18+1480];
	fma.rn.f32 	%f637, %f630, %f636, %f628;
	ld.shared.f32 	%f638, [%r18+1292];
	ld.const.f32 	%f639, [d_filter+284];
	fma.rn.f32 	%f640, %f638, %f639, %f631;
	ld.shared.f32 	%f641, [%r18+1356];
	fma.rn.f32 	%f642, %f639, %f641, %f633;
	ld.shared.f32 	%f643, [%r18+1420];
	fma.rn.f32 	%f644, %f643, %f639, %f635;
	ld.shared.f32 	%f645, [%r18+1484];
	fma.rn.f32 	%f646, %f639, %f645, %f637;
	ld.shared.f32 	%f647, [%r18+1296];
	ld.const.f32 	%f648, [d_filter+288];
	fma.rn.f32 	%f649, %f647, %f648, %f640;
	ld.shared.f32 	%f650, [%r18+1360];
	fma.rn.f32 	%f651, %f648, %f650, %f642;
	ld.shared.f32 	%f652, [%r18+1424];
	fma.rn.f32 	%f653, %f652, %f648, %f644;
	ld.shared.f32 	%f654, [%r18+1488];
	fma.rn.f32 	%f655, %f648, %f654, %f646;
	ld.shared.f32 	%f656, [%r18+1300];
	ld.const.f32 	%f657, [d_filter+292];
	fma.rn.f32 	%f658, %f656, %f657, %f649;
	ld.shared.f32 	%f659, [%r18+1364];
	fma.rn.f32 	%f660, %f657, %f659, %f651;
	ld.shared.f32 	%f661, [%r18+1428];
	fma.rn.f32 	%f662, %f661, %f657, %f653;
	ld.shared.f32 	%f663, [%r18+1492];
	fma.rn.f32 	%f664, %f657, %f663, %f655;
	ld.shared.f32 	%f665, [%r18+1304];
	ld.const.f32 	%f666, [d_filter+296];
	fma.rn.f32 	%f667, %f665, %f666, %f658;
	ld.shared.f32 	%f668, [%r18+1368];
	fma.rn.f32 	%f669, %f666, %f668, %f660;
	ld.shared.f32 	%f670, [%r18+1432];
	fma.rn.f32 	%f671, %f670, %f666, %f662;
	ld.shared.f32 	%f672, [%r18+1496];
	fma.rn.f32 	%f673, %f666, %f672, %f664;
	ld.shared.f32 	%f674, [%r18+1308];
	ld.const.f32 	%f675, [d_filter+300];
	fma.rn.f32 	%f676, %f674, %f675, %f667;
	ld.shared.f32 	%f677, [%r18+1372];
	fma.rn.f32 	%f678, %f675, %f677, %f669;
	ld.shared.f32 	%f679, [%r18+1436];
	fma.rn.f32 	%f680, %f679, %f675, %f671;
	ld.shared.f32 	%f681, [%r18+1500];
	fma.rn.f32 	%f682, %f675, %f681, %f673;
	ld.shared.f32 	%f683, [%r18+1312];
	ld.const.f32 	%f684, [d_filter+304];
	fma.rn.f32 	%f685, %f683, %f684, %f676;
	ld.shared.f32 	%f686, [%r18+1376];
	fma.rn.f32 	%f687, %f684, %f686, %f678;
	ld.shared.f32 	%f688, [%r18+1440];
	fma.rn.f32 	%f689, %f688, %f684, %f680;
	ld.shared.f32 	%f690, [%r18+1504];
	fma.rn.f32 	%f691, %f684, %f690, %f682;
	ld.shared.f32 	%f692, [%r18+1316];
	ld.const.f32 	%f693, [d_filter+308];
	fma.rn.f32 	%f694, %f692, %f693, %f685;
	ld.shared.f32 	%f695, [%r18+1380];
	fma.rn.f32 	%f696, %f693, %f695, %f687;
	ld.shared.f32 	%f697, [%r18+1444];
	fma.rn.f32 	%f698, %f697, %f693, %f689;
	ld.shared.f32 	%f699, [%r18+1508];
	fma.rn.f32 	%f700, %f693, %f699, %f691;
	ld.shared.f32 	%f701, [%r18+1320];
	ld.const.f32 	%f702, [d_filter+312];
	fma.rn.f32 	%f703, %f701, %f702, %f694;
	ld.shared.f32 	%f704, [%r18+1384];
	fma.rn.f32 	%f705, %f702, %f704, %f696;
	ld.shared.f32 	%f706, [%r18+1448];
	fma.rn.f32 	%f707, %f706, %f702, %f698;
	ld.shared.f32 	%f708, [%r18+1512];
	fma.rn.f32 	%f709, %f702, %f708, %f700;
	ld.shared.f32 	%f710, [%r18+1324];
	ld.const.f32 	%f711, [d_filter+316];
	fma.rn.f32 	%f712, %f710, %f711, %f703;
	ld.shared.f32 	%f713, [%r18+1388];
	fma.rn.f32 	%f714, %f711, %f713, %f705;
	ld.shared.f32 	%f715, [%r18+1452];
	fma.rn.f32 	%f716, %f715, %f711, %f707;
	ld.shared.f32 	%f717, [%r18+1516];
	fma.rn.f32 	%f718, %f711, %f717, %f709;
	ld.shared.f32 	%f719, [%r18+1328];
	ld.const.f32 	%f720, [d_filter+320];
	fma.rn.f32 	%f721, %f719, %f720, %f712;
	ld.shared.f32 	%f722, [%r18+1392];
	fma.rn.f32 	%f723, %f720, %f722, %f714;
	ld.shared.f32 	%f724, [%r18+1456];
	fma.rn.f32 	%f725, %f724, %f720, %f716;
	ld.shared.f32 	%f726, [%r18+1520];
	fma.rn.f32 	%f727, %f720, %f726, %f718;
	ld.shared.f32 	%f728, [%r18+1332];
	ld.const.f32 	%f729, [d_filter+324];
	fma.rn.f32 	%f730, %f728, %f729, %f721;
	ld.shared.f32 	%f731, [%r18+1396];
	fma.rn.f32 	%f732, %f729, %f731, %f723;
	ld.shared.f32 	%f733, [%r18+1460];
	fma.rn.f32 	%f734, %f733, %f729, %f725;
	ld.shared.f32 	%f735, [%r18+1524];
	fma.rn.f32 	%f736, %f729, %f735, %f727;
	ld.shared.f32 	%f737, [%r18+1336];
	ld.const.f32 	%f738, [d_filter+328];
	fma.rn.f32 	%f739, %f737, %f738, %f730;
	ld.shared.f32 	%f740, [%r18+1400];
	fma.rn.f32 	%f741, %f738, %f740, %f732;
	ld.shared.f32 	%f742, [%r18+1464];
	fma.rn.f32 	%f743, %f742, %f738, %f734;
	ld.shared.f32 	%f744, [%r18+1528];
	fma.rn.f32 	%f745, %f738, %f744, %f736;
	ld.shared.f32 	%f746, [%r18+1340];
	ld.const.f32 	%f747, [d_filter+332];
	fma.rn.f32 	%f748, %f746, %f747, %f739;
	ld.shared.f32 	%f749, [%r18+1404];
	fma.rn.f32 	%f750, %f747, %f749, %f741;
	ld.shared.f32 	%f751, [%r18+1468];
	fma.rn.f32 	%f752, %f751, %f747, %f743;
	ld.shared.f32 	%f753, [%r18+1532];
	fma.rn.f32 	%f754, %f747, %f753, %f745;
	ld.const.f32 	%f755, [d_filter+336];
	fma.rn.f32 	%f756, %f614, %f755, %f748;
	fma.rn.f32 	%f757, %f755, %f616, %f750;
	fma.rn.f32 	%f758, %f618, %f755, %f752;
	ld.shared.f32 	%f759, [%r18+1536];
	fma.rn.f32 	%f760, %f755, %f759, %f754;
	ld.shared.f32 	%f761, [%r18+1600];
	ld.const.f32 	%f762, [d_filter+340];
	fma.rn.f32 	%f763, %f761, %f762, %f756;
	ld.shared.f32 	%f764, [%r18+1664];
	fma.rn.f32 	%f765, %f762, %f764, %f757;
	ld.shared.f32 	%f766, [%r18+1728];
	fma.rn.f32 	%f767, %f766, %f762, %f758;
	ld.shared.f32 	%f768, [%r18+1792];
	fma.rn.f32 	%f769, %f762, %f768, %f760;
	ld.shared.f32 	%f770, [%r18+1604];
	ld.const.f32 	%f771, [d_filter+344];
	fma.rn.f32 	%f772, %f770, %f771, %f763;
	ld.shared.f32 	%f773, [%r18+1668];
	fma.rn.f32 	%f774, %f771, %f773, %f765;
	ld.shared.f32 	%f775, [%r18+1732];
	fma.rn.f32 	%f776, %f775, %f771, %f767;
	ld.shared.f32 	%f777, [%r18+1796];
	fma.rn.f32 	%f778, %f771, %f777, %f769;
	ld.shared.f32 	%f779, [%r18+1608];
	ld.const.f32 	%f780, [d_filter+348];
	fma.rn.f32 	%f781, %f779, %f780, %f772;
	ld.shared.f32 	%f782, [%r18+1672];
	fma.rn.f32 	%f783, %f780, %f782, %f774;
	ld.shared.f32 	%f784, [%r18+1736];
	fma.rn.f32 	%f785, %f784, %f780, %f776;
	ld.shared.f32 	%f786, [%r18+1800];
	fma.rn.f32 	%f787, %f780, %f786, %f778;
	ld.shared.f32 	%f788, [%r18+1612];
	ld.const.f32 	%f789, [d_filter+352];
	fma.rn.f32 	%f790, %f788, %f789, %f781;
	ld.shared.f32 	%f791, [%r18+1676];
	fma.rn.f32 	%f792, %f789, %f791, %f783;
	ld.shared.f32 	%f793, [%r18+1740];
	fma.rn.f32 	%f794, %f793, %f789, %f785;
	ld.shared.f32 	%f795, [%r18+1804];
	fma.rn.f32 	%f796, %f789, %f795, %f787;
	ld.shared.f32 	%f797, [%r18+1616];
	ld.const.f32 	%f798, [d_filter+356];
	fma.rn.f32 	%f799, %f797, %f798, %f790;
	ld.shared.f32 	%f800, [%r18+1680];
	fma.rn.f32 	%f801, %f798, %f800, %f792;
	ld.shared.f32 	%f802, [%r18+1744];
	fma.rn.f32 	%f803, %f802, %f798, %f794;
	ld.shared.f32 	%f804, [%r18+1808];
	fma.rn.f32 	%f805, %f798, %f804, %f796;
	ld.shared.f32 	%f806, [%r18+1620];
	ld.const.f32 	%f807, [d_filter+360];
	fma.rn.f32 	%f808, %f806, %f807, %f799;
	ld.shared.f32 	%f809, [%r18+1684];
	fma.rn.f32 	%f810, %f807, %f809, %f801;
	ld.shared.f32 	%f811, [%r18+1748];
	fma.rn.f32 	%f812, %f811, %f807, %f803;
	ld.shared.f32 	%f813, [%r18+1812];
	fma.rn.f32 	%f814, %f807, %f813, %f805;
	ld.shared.f32 	%f815, [%r18+1624];
	ld.const.f32 	%f816, [d_filter+364];
	fma.rn.f32 	%f817, %f815, %f816, %f808;
	ld.shared.f32 	%f818, [%r18+1688];
	fma.rn.f32 	%f819, %f816, %f818, %f810;
	ld.shared.f32 	%f820, [%r18+1752];
	fma.rn.f32 	%f821, %f820, %f816, %f812;
	ld.shared.f32 	%f822, [%r18+1816];
	fma.rn.f32 	%f823, %f816, %f822, %f814;
	ld.shared.f32 	%f824, [%r18+1628];
	ld.const.f32 	%f825, [d_filter+368];
	fma.rn.f32 	%f826, %f824, %f825, %f817;
	ld.shared.f32 	%f827, [%r18+1692];
	fma.rn.f32 	%f828, %f825, %f827, %f819;
	ld.shared.f32 	%f829, [%r18+1756];
	fma.rn.f32 	%f830, %f829, %f825, %f821;
	ld.shared.f32 	%f831, [%r18+1820];
	fma.rn.f32 	%f832, %f825, %f831, %f823;
	ld.shared.f32 	%f833, [%r18+1632];
	ld.const.f32 	%f834, [d_filter+372];
	fma.rn.f32 	%f835, %f833, %f834, %f826;
	ld.shared.f32 	%f836, [%r18+1696];
	fma.rn.f32 	%f837, %f834, %f836, %f828;
	ld.shared.f32 	%f838, [%r18+1760];
	fma.rn.f32 	%f839, %f838, %f834, %f830;
	ld.shared.f32 	%f840, [%r18+1824];
	fma.rn.f32 	%f841, %f834, %f840, %f832;
	ld.shared.f32 	%f842, [%r18+1636];
	ld.const.f32 	%f843, [d_filter+376];
	fma.rn.f32 	%f844, %f842, %f843, %f835;
	ld.shared.f32 	%f845, [%r18+1700];
	fma.rn.f32 	%f846, %f843, %f845, %f837;
	ld.shared.f32 	%f847, [%r18+1764];
	fma.rn.f32 	%f848, %f847, %f843, %f839;
	ld.shared.f32 	%f849, [%r18+1828];
	fma.rn.f32 	%f850, %f843, %f849, %f841;
	ld.shared.f32 	%f851, [%r18+1640];
	ld.const.f32 	%f852, [d_filter+380];
	fma.rn.f32 	%f853, %f851, %f852, %f844;
	ld.shared.f32 	%f854, [%r18+1704];
	fma.rn.f32 	%f855, %f852, %f854, %f846;
	ld.shared.f32 	%f856, [%r18+1768];
	fma.rn.f32 	%f857, %f856, %f852, %f848;
	ld.shared.f32 	%f858, [%r18+1832];
	fma.rn.f32 	%f859, %f852, %f858, %f850;
	ld.shared.f32 	%f860, [%r18+1644];
	ld.const.f32 	%f861, [d_filter+384];
	fma.rn.f32 	%f862, %f860, %f861, %f853;
	ld.shared.f32 	%f863, [%r18+1708];
	fma.rn.f32 	%f864, %f861, %f863, %f855;
	ld.shared.f32 	%f865, [%r18+1772];
	fma.rn.f32 	%f866, %f865, %f861, %f857;
	ld.shared.f32 	%f867, [%r18+1836];
	fma.rn.f32 	%f868, %f861, %f867, %f859;
	ld.shared.f32 	%f869, [%r18+1648];
	ld.const.f32 	%f870, [d_filter+388];
	fma.rn.f32 	%f871, %f869, %f870, %f862;
	ld.shared.f32 	%f872, [%r18+1712];
	fma.rn.f32 	%f873, %f870, %f872, %f864;
	ld.shared.f32 	%f874, [%r18+1776];
	fma.rn.f32 	%f875, %f874, %f870, %f866;
	ld.shared.f32 	%f876, [%r18+1840];
	fma.rn.f32 	%f877, %f870, %f876, %f868;
	ld.shared.f32 	%f878, [%r18+1652];
	ld.const.f32 	%f879, [d_filter+392];
	fma.rn.f32 	%f880, %f878, %f879, %f871;
	ld.shared.f32 	%f881, [%r18+1716];
	fma.rn.f32 	%f882, %f879, %f881, %f873;
	ld.shared.f32 	%f883, [%r18+1780];
	fma.rn.f32 	%f884, %f883, %f879, %f875;
	ld.shared.f32 	%f885, [%r18+1844];
	fma.rn.f32 	%f886, %f879, %f885, %f877;
	ld.shared.f32 	%f887, [%r18+1656];
	ld.const.f32 	%f888, [d_filter+396];
	fma.rn.f32 	%f889, %f887, %f888, %f880;
	ld.shared.f32 	%f890, [%r18+1720];
	fma.rn.f32 	%f891, %f888, %f890, %f882;
	ld.shared.f32 	%f892, [%r18+1784];
	fma.rn.f32 	%f893, %f892, %f888, %f884;
	ld.shared.f32 	%f894, [%r18+1848];
	fma.rn.f32 	%f895, %f888, %f894, %f886;
	ld.shared.f32 	%f896, [%r18+1660];
	ld.const.f32 	%f897, [d_filter+400];
	fma.rn.f32 	%f898, %f896, %f897, %f889;
	ld.shared.f32 	%f899, [%r18+1724];
	fma.rn.f32 	%f900, %f897, %f899, %f891;
	ld.shared.f32 	%f901, [%r18+1788];
	fma.rn.f32 	%f902, %f901, %f897, %f893;
	ld.shared.f32 	%f903, [%r18+1852];
	fma.rn.f32 	%f904, %f897, %f903, %f895;
	ld.const.f32 	%f905, [d_filter+404];
	fma.rn.f32 	%f906, %f764, %f905, %f898;
	fma.rn.f32 	%f907, %f905, %f766, %f900;
	fma.rn.f32 	%f908, %f768, %f905, %f902;
	ld.shared.f32 	%f909, [%r18+1856];
	fma.rn.f32 	%f910, %f905, %f909, %f904;
	ld.shared.f32 	%f911, [%r18+1920];
	ld.const.f32 	%f912, [d_filter+408];
	fma.rn.f32 	%f913, %f911, %f912, %f906;
	ld.shared.f32 	%f914, [%r18+1984];
	fma.rn.f32 	%f915, %f912, %f914, %f907;
	ld.shared.f32 	%f916, [%r18+2048];
	fma.rn.f32 	%f917, %f916, %f912, %f908;
	ld.shared.f32 	%f918, [%r18+2112];
	fma.rn.f32 	%f919, %f912, %f918, %f910;
	ld.shared.f32 	%f920, [%r18+1924];
	ld.const.f32 	%f921, [d_filter+412];
	fma.rn.f32 	%f922, %f920, %f921, %f913;
	ld.shared.f32 	%f923, [%r18+1988];
	fma.rn.f32 	%f924, %f921, %f923, %f915;
	ld.shared.f32 	%f925, [%r18+2052];
	fma.rn.f32 	%f926, %f925, %f921, %f917;
	ld.shared.f32 	%f927, [%r18+2116];
	fma.rn.f32 	%f928, %f921, %f927, %f919;
	ld.shared.f32 	%f929, [%r18+1928];
	ld.const.f32 	%f930, [d_filter+416];
	fma.rn.f32 	%f931, %f929, %f930, %f922;
	ld.shared.f32 	%f932, [%r18+1992];
	fma.rn.f32 	%f933, %f930, %f932, %f924;
	ld.shared.f32 	%f934, [%r18+2056];
	fma.rn.f32 	%f935, %f934, %f930, %f926;
	ld.shared.f32 	%f936, [%r18+2120];
	fma.rn.f32 	%f937, %f930, %f936, %f928;
	ld.shared.f32 	%f938, [%r18+1932];
	ld.const.f32 	%f939, [d_filter+420];
	fma.rn.f32 	%f940, %f938, %f939, %f931;
	ld.shared.f32 	%f941, [%r18+1996];
	fma.rn.f32 	%f942, %f939, %f941, %f933;
	ld.shared.f32 	%f943, [%r18+2060];
	fma.rn.f32 	%f944, %f943, %f939, %f935;
	ld.shared.f32 	%f945, [%r18+2124];
	fma.rn.f32 	%f946, %f939, %f945, %f937;
	ld.shared.f32 	%f947, [%r18+1936];
	ld.const.f32 	%f948, [d_filter+424];
	fma.rn.f32 	%f949, %f947, %f948, %f940;
	ld.shared.f32 	%f950, [%r18+2000];
	fma.rn.f32 	%f951, %f948, %f950, %f942;
	ld.shared.f32 	%f952, [%r18+2064];
	fma.rn.f32 	%f953, %f952, %f948, %f944;
	ld.shared.f32 	%f954, [%r18+2128];
	fma.rn.f32 	%f955, %f948, %f954, %f946;
	ld.shared.f32 	%f956, [%r18+1940];
	ld.const.f32 	%f957, [d_filter+428];
	fma.rn.f32 	%f958, %f956, %f957, %f949;
	ld.shared.f32 	%f959, [%r18+2004];
	fma.rn.f32 	%f960, %f957, %f959, %f951;
	ld.shared.f32 	%f961, [%r18+2068];
	fma.rn.f32 	%f962, %f961, %f957, %f953;
	ld.shared.f32 	%f963, [%r18+2132];
	fma.rn.f32 	%f964, %f957, %f963, %f955;
	ld.shared.f32 	%f965, [%r18+1944];
	ld.const.f32 	%f966, [d_filter+432];
	fma.rn.f32 	%f967, %f965, %f966, %f958;
	ld.shared.f32 	%f968, [%r18+2008];
	fma.rn.f32 	%f969, %f966, %f968, %f960;
	ld.shared.f32 	%f970, [%r18+2072];
	fma.rn.f32 	%f971, %f970, %f966, %f962;
	ld.shared.f32 	%f972, [%r18+2136];
	fma.rn.f32 	%f973, %f966, %f972, %f964;
	ld.shared.f32 	%f974, [%r18+1948];
	ld.const.f32 	%f975, [d_filter+436];
	fma.rn.f32 	%f976, %f974, %f975, %f967;
	ld.shared.f32 	%f977, [%r18+2012];
	fma.rn.f32 	%f978, %f975, %f977, %f969;
	ld.shared.f32 	%f979, [%r18+2076];
	fma.rn.f32 	%f980, %f979, %f975, %f971;
	ld.shared.f32 	%f981, [%r18+2140];
	fma.rn.f32 	%f982, %f975, %f981, %f973;
	ld.shared.f32 	%f983, [%r18+1952];
	ld.const.f32 	%f984, [d_filter+440];
	fma.rn.f32 	%f985, %f983, %f984, %f976;
	ld.shared.f32 	%f986, [%r18+2016];
	fma.rn.f32 	%f987, %f984, %f986, %f978;
	ld.shared.f32 	%f988, [%r18+2080];
	fma.rn.f32 	%f989, %f988, %f984, %f980;
	ld.shared.f32 	%f990, [%r18+2144];
	fma.rn.f32 	%f991, %f984, %f990, %f982;
	ld.shared.f32 	%f992, [%r18+1956];
	ld.const.f32 	%f993, [d_filter+444];
	fma.rn.f32 	%f994, %f992, %f993, %f985;
	ld.shared.f32 	%f995, [%r18+2020];
	fma.rn.f32 	%f996, %f993, %f995, %f987;
	ld.shared.f32 	%f997, [%r18+2084];
	fma.rn.f32 	%f998, %f997, %f993, %f989;
	ld.shared.f32 	%f999, [%r18+2148];
	fma.rn.f32 	%f1000, %f993, %f999, %f991;
	ld.shared.f32 	%f1001, [%r18+1960];
	ld.const.f32 	%f1002, [d_filter+448];
	fma.rn.f32 	%f1003, %f1001, %f1002, %f994;
	ld.shared.f32 	%f1004, [%r18+2024];
	fma.rn.f32 	%f1005, %f1002, %f1004, %f996;
	ld.shared.f32 	%f1006, [%r18+2088];
	fma.rn.f32 	%f1007, %f1006, %f1002, %f998;
	ld.shared.f32 	%f1008, [%r18+2152];
	fma.rn.f32 	%f1009, %f1002, %f1008, %f1000;
	ld.shared.f32 	%f1010, [%r18+1964];
	ld.const.f32 	%f1011, [d_filter+452];
	fma.rn.f32 	%f1012, %f1010, %f1011, %f1003;
	ld.shared.f32 	%f1013, [%r18+2028];
	fma.rn.f32 	%f1014, %f1011, %f1013, %f1005;
	ld.shared.f32 	%f1015, [%r18+2092];
	fma.rn.f32 	%f1016, %f1015, %f1011, %f1007;
	ld.shared.f32 	%f1017, [%r18+2156];
	fma.rn.f32 	%f1018, %f1011, %f1017, %f1009;
	ld.shared.f32 	%f1019, [%r18+1968];
	ld.const.f32 	%f1020, [d_filter+456];
	fma.rn.f32 	%f1021, %f1019, %f1020, %f1012;
	ld.shared.f32 	%f1022, [%r18+2032];
	fma.rn.f32 	%f1023, %f1020, %f1022, %f1014;
	ld.shared.f32 	%f1024, [%r18+2096];
	fma.rn.f32 	%f1025, %f1024, %f1020, %f1016;
	ld.shared.f32 	%f1026, [%r18+2160];
	fma.rn.f32 	%f1027, %f1020, %f1026, %f1018;
	ld.shared.f32 	%f1028, [%r18+1972];
	ld.const.f32 	%f1029, [d_filter+460];
	fma.rn.f32 	%f1030, %f1028, %f1029, %f1021;
	ld.shared.f32 	%f1031, [%r18+2036];
	fma.rn.f32 	%f1032, %f1029, %f1031, %f1023;
	ld.shared.f32 	%f1033, [%r18+2100];
	fma.rn.f32 	%f1034, %f1033, %f1029, %f1025;
	ld.shared.f32 	%f1035, [%r18+2164];
	fma.rn.f32 	%f1036, %f1029, %f1035, %f1027;
	ld.shared.f32 	%f1037, [%r18+1976];
	ld.const.f32 	%f1038, [d_filter+464];
	fma.rn.f32 	%f1039, %f1037, %f1038, %f1030;
	ld.shared.f32 	%f1040, [%r18+2040];
	fma.rn.f32 	%f1041, %f1038, %f1040, %f1032;
	ld.shared.f32 	%f1042, [%r18+2104];
	fma.rn.f32 	%f1043, %f1042, %f1038, %f1034;
	ld.shared.f32 	%f1044, [%r18+2168];
	fma.rn.f32 	%f1045, %f1038, %f1044, %f1036;
	ld.shared.f32 	%f1046, [%r18+1980];
	ld.const.f32 	%f1047, [d_filter+468];
	fma.rn.f32 	%f1048, %f1046, %f1047, %f1039;
	ld.shared.f32 	%f1049, [%r18+2044];
	fma.rn.f32 	%f1050, %f1047, %f1049, %f1041;
	ld.shared.f32 	%f1051, [%r18+2108];
	fma.rn.f32 	%f1052, %f1051, %f1047, %f1043;
	ld.shared.f32 	%f1053, [%r18+2172];
	fma.rn.f32 	%f1054, %f1047, %f1053, %f1045;
	ld.const.f32 	%f1055, [d_filter+472];
	fma.rn.f32 	%f1056, %f914, %f1055, %f1048;
	fma.rn.f32 	%f1057, %f1055, %f916, %f1050;
	fma.rn.f32 	%f1058, %f918, %f1055, %f1052;
	ld.shared.f32 	%f1059, [%r18+2176];
	fma.rn.f32 	%f1060, %f1055, %f1059, %f1054;
	ld.shared.f32 	%f1061, [%r18+2240];
	ld.const.f32 	%f1062, [d_filter+476];
	fma.rn.f32 	%f1063, %f1061, %f1062, %f1056;
	ld.shared.f32 	%f1064, [%r18+2304];
	fma.rn.f32 	%f1065, %f1062, %f1064, %f1057;
	ld.shared.f32 	%f1066, [%r18+2368];
	fma.rn.f32 	%f1067, %f1066, %f1062, %f1058;
	ld.shared.f32 	%f1068, [%r18+2432];
	fma.rn.f32 	%f1069, %f1062, %f1068, %f1060;
	ld.shared.f32 	%f1070, [%r18+2244];
	ld.const.f32 	%f1071, [d_filter+480];
	fma.rn.f32 	%f1072, %f1070, %f1071, %f1063;
	ld.shared.f32 	%f1073, [%r18+2308];
	fma.rn.f32 	%f1074, %f1071, %f1073, %f1065;
	ld.shared.f32 	%f1075, [%r18+2372];
	fma.rn.f32 	%f1076, %f1075, %f1071, %f1067;
	ld.shared.f32 	%f1077, [%r18+2436];
	fma.rn.f32 	%f1078, %f1071, %f1077, %f1069;
	ld.shared.f32 	%f1079, [%r18+2248];
	ld.const.f32 	%f1080, [d_filter+484];
	fma.rn.f32 	%f1081, %f1079, %f1080, %f1072;
	ld.shared.f32 	%f1082, [%r18+2312];
	fma.rn.f32 	%f1083, %f1080, %f1082, %f1074;
	ld.shared.f32 	%f1084, [%r18+2376];
	fma.rn.f32 	%f1085, %f1084, %f1080, %f1076;
	ld.shared.f32 	%f1086, [%r18+2440];
	fma.rn.f32 	%f1087, %f1080, %f1086, %f1078;
	ld.shared.f32 	%f1088, [%r18+2252];
	ld.const.f32 	%f1089, [d_filter+488];
	fma.rn.f32 	%f1090, %f1088, %f1089, %f1081;
	ld.shared.f32 	%f1091, [%r18+2316];
	fma.rn.f32 	%f1092, %f1089, %f1091, %f1083;
	ld.shared.f32 	%f1093, [%r18+2380];
	fma.rn.f32 	%f1094, %f1093, %f1089, %f1085;
	ld.shared.f32 	%f1095, [%r18+2444];
	fma.rn.f32 	%f1096, %f1089, %f1095, %f1087;
	ld.shared.f32 	%f1097, [%r18+2256];
	ld.const.f32 	%f1098, [d_filter+492];
	fma.rn.f32 	%f1099, %f1097, %f1098, %f1090;
	ld.shared.f32 	%f1100, [%r18+2320];
	fma.rn.f32 	%f1101, %f1098, %f1100, %f1092;
	ld.shared.f32 	%f1102, [%r18+2384];
	fma.rn.f32 	%f1103, %f1102, %f1098, %f1094;
	ld.shared.f32 	%f1104, [%r18+2448];
	fma.rn.f32 	%f1105, %f1098, %f1104, %f1096;
	ld.shared.f32 	%f1106, [%r18+2260];
	ld.const.f32 	%f1107, [d_filter+496];
	fma.rn.f32 	%f1108, %f1106, %f1107, %f1099;
	ld.shared.f32 	%f1109, [%r18+2324];
	fma.rn.f32 	%f1110, %f1107, %f1109, %f1101;
	ld.shared.f32 	%f1111, [%r18+2388];
	fma.rn.f32 	%f1112, %f1111, %f1107, %f1103;
	ld.shared.f32 	%f1113, [%r18+2452];
	fma.rn.f32 	%f1114, %f1107, %f1113, %f1105;
	ld.shared.f32 	%f1115, [%r18+2264];
	ld.const.f32 	%f1116, [d_filter+500];
	fma.rn.f32 	%f1117, %f1115, %f1116, %f1108;
	ld.shared.f32 	%f1118, [%r18+2328];
	fma.rn.f32 	%f1119, %f1116, %f1118, %f1110;
	ld.shared.f32 	%f1120, [%r18+2392];
	fma.rn.f32 	%f1121, %f1120, %f1116, %f1112;
	ld.shared.f32 	%f1122, [%r18+2456];
	fma.rn.f32 	%f1123, %f1116, %f1122, %f1114;
	ld.shared.f32 	%f1124, [%r18+2268];
	ld.const.f32 	%f1125, [d_filter+504];
	fma.rn.f32 	%f1126, %f1124, %f1125, %f1117;
	ld.shared.f32 	%f1127, [%r18+2332];
	fma.rn.f32 	%f1128, %f1125, %f1127, %f1119;
	ld.shared.f32 	%f1129, [%r18+2396];
	fma.rn.f32 	%f1130, %f1129, %f1125, %f1121;
	ld.shared.f32 	%f1131, [%r18+2460];
	fma.rn.f32 	%f1132, %f1125, %f1131, %f1123;
	ld.shared.f32 	%f1133, [%r18+2272];
	ld.const.f32 	%f1134, [d_filter+508];
	fma.rn.f32 	%f1135, %f1133, %f1134, %f1126;
	ld.shared.f32 	%f1136, [%r18+2336];
	fma.rn.f32 	%f1137, %f1134, %f1136, %f1128;
	ld.shared.f32 	%f1138, [%r18+2400];
	fma.rn.f32 	%f1139, %f1138, %f1134, %f1130;
	ld.shared.f32 	%f1140, [%r18+2464];
	fma.rn.f32 	%f1141, %f1134, %f1140, %f1132;
	ld.shared.f32 	%f1142, [%r18+2276];
	ld.const.f32 	%f1143, [d_filter+512];
	fma.rn.f32 	%f1144, %f1142, %f1143, %f1135;
	ld.shared.f32 	%f1145, [%r18+2340];
	fma.rn.f32 	%f1146, %f1143, %f1145, %f1137;
	ld.shared.f32 	%f1147, [%r18+2404];
	fma.rn.f32 	%f1148, %f1147, %f1143, %f1139;
	ld.shared.f32 	%f1149, [%r18+2468];
	fma.rn.f32 	%f1150, %f1143, %f1149, %f1141;
	ld.shared.f32 	%f1151, [%r18+2280];
	ld.const.f32 	%f1152, [d_filter+516];
	fma.rn.f32 	%f1153, %f1151, %f1152, %f1144;
	ld.shared.f32 	%f1154, [%r18+2344];
	fma.rn.f32 	%f1155, %f1152, %f1154, %f1146;
	ld.shared.f32 	%f1156, [%r18+2408];
	fma.rn.f32 	%f1157, %f1156, %f1152, %f1148;
	ld.shared.f32 	%f1158, [%r18+2472];
	fma.rn.f32 	%f1159, %f1152, %f1158, %f1150;
	ld.shared.f32 	%f1160, [%r18+2284];
	ld.const.f32 	%f1161, [d_filter+520];
	fma.rn.f32 	%f1162, %f1160, %f1161, %f1153;
	ld.shared.f32 	%f1163, [%r18+2348];
	fma.rn.f32 	%f1164, %f1161, %f1163, %f1155;
	ld.shared.f32 	%f1165, [%r18+2412];
	fma.rn.f32 	%f1166, %f1165, %f1161, %f1157;
	ld.shared.f32 	%f1167, [%r18+2476];
	fma.rn.f32 	%f1168, %f1161, %f1167, %f1159;
	ld.shared.f32 	%f1169, [%r18+2288];
	ld.const.f32 	%f1170, [d_filter+524];
	fma.rn.f32 	%f1171, %f1169, %f1170, %f1162;
	ld.shared.f32 	%f1172, [%r18+2352];
	fma.rn.f32 	%f1173, %f1170, %f1172, %f1164;
	ld.shared.f32 	%f1174, [%r18+2416];
	fma.rn.f32 	%f1175, %f1174, %f1170, %f1166;
	ld.shared.f32 	%f1176, [%r18+2480];
	fma.rn.f32 	%f1177, %f1170, %f1176, %f1168;
	ld.shared.f32 	%f1178, [%r18+2292];
	ld.const.f32 	%f1179, [d_filter+528];
	fma.rn.f32 	%f1180, %f1178, %f1179, %f1171;
	ld.shared.f32 	%f1181, [%r18+2356];
	fma.rn.f32 	%f1182, %f1179, %f1181, %f1173;
	ld.shared.f32 	%f1183, [%r18+2420];
	fma.rn.f32 	%f1184, %f1183, %f1179, %f1175;
	ld.shared.f32 	%f1185, [%r18+2484];
	fma.rn.f32 	%f1186, %f1179, %f1185, %f1177;
	ld.shared.f32 	%f1187, [%r18+2296];
	ld.const.f32 	%f1188, [d_filter+532];
	fma.rn.f32 	%f1189, %f1187, %f1188, %f1180;
	ld.shared.f32 	%f1190, [%r18+2360];
	fma.rn.f32 	%f1191, %f1188, %f1190, %f1182;
	ld.shared.f32 	%f1192, [%r18+2424];
	fma.rn.f32 	%f1193, %f1192, %f1188, %f1184;
	ld.shared.f32 	%f1194, [%r18+2488];
	fma.rn.f32 	%f1195, %f1188, %f1194, %f1186;
	ld.shared.f32 	%f1196, [%r18+2300];
	ld.const.f32 	%f1197, [d_filter+536];
	fma.rn.f32 	%f1198, %f1196, %f1197, %f1189;
	ld.shared.f32 	%f1199, [%r18+2364];
	fma.rn.f32 	%f1200, %f1197, %f1199, %f1191;
	ld.shared.f32 	%f1201, [%r18+2428];
	fma.rn.f32 	%f1202, %f1201, %f1197, %f1193;
	ld.shared.f32 	%f1203, [%r18+2492];
	fma.rn.f32 	%f1204, %f1197, %f1203, %f1195;
	ld.const.f32 	%f1205, [d_filter+540];
	fma.rn.f32 	%f1206, %f1064, %f1205, %f1198;
	fma.rn.f32 	%f1207, %f1205, %f1066, %f1200;
	fma.rn.f32 	%f1208, %f1068, %f1205, %f1202;
	ld.shared.f32 	%f1209, [%r18+2496];
	fma.rn.f32 	%f1210, %f1205, %f1209, %f1204;
	ld.shared.f32 	%f1211, [%r18+2560];
	ld.const.f32 	%f1212, [d_filter+544];
	fma.rn.f32 	%f1213, %f1211, %f1212, %f1206;
	ld.shared.f32 	%f1214, [%r18+2624];
	fma.rn.f32 	%f1215, %f1212, %f1214, %f1207;
	ld.shared.f32 	%f1216, [%r18+2688];
	fma.rn.f32 	%f1217, %f1216, %f1212, %f1208;
	ld.shared.f32 	%f1218, [%r18+2752];
	fma.rn.f32 	%f1219, %f1212, %f1218, %f1210;
	ld.shared.f32 	%f1220, [%r18+2564];
	ld.const.f32 	%f1221, [d_filter+548];
	fma.rn.f32 	%f1222, %f1220, %f1221, %f1213;
	ld.shared.f32 	%f1223, [%r18+2628];
	fma.rn.f32 	%f1224, %f1221, %f1223, %f1215;
	ld.shared.f32 	%f1225, [%r18+2692];
	fma.rn.f32 	%f1226, %f1225, %f1221, %f1217;
	ld.shared.f32 	%f1227, [%r18+2756];
	fma.rn.f32 	%f1228, %f1221, %f1227, %f1219;
	ld.shared.f32 	%f1229, [%r18+2568];
	ld.const.f32 	%f1230, [d_filter+552];
	fma.rn.f32 	%f1231, %f1229, %f1230, %f1222;
	ld.shared.f32 	%f1232, [%r18+2632];
	fma.rn.f32 	%f1233, %f1230, %f1232, %f1224;
	ld.shared.f32 	%f1234, [%r18+2696];
	fma.rn.f32 	%f1235, %f1234, %f1230, %f1226;
	ld.shared.f32 	%f1236, [%r18+2760];
	fma.rn.f32 	%f1237, %f1230, %f1236, %f1228;
	ld.shared.f32 	%f1238, [%r18+2572];
	ld.const.f32 	%f1239, [d_filter+556];
	fma.rn.f32 	%f1240, %f1238, %f1239, %f1231;
	ld.shared.f32 	%f1241, [%r18+2636];
	fma.rn.f32 	%f1242, %f1239, %f1241, %f1233;
	ld.shared.f32 	%f1243, [%r18+2700];
	fma.rn.f32 	%f1244, %f1243, %f1239, %f1235;
	ld.shared.f32 	%f1245, [%r18+2764];
	fma.rn.f32 	%f1246, %f1239, %f1245, %f1237;
	ld.shared.f32 	%f1247, [%r18+2576];
	ld.const.f32 	%f1248, [d_filter+560];
	fma.rn.f32 	%f1249, %f1247, %f1248, %f1240;
	ld.shared.f32 	%f1250, [%r18+2640];
	fma.rn.f32 	%f1251, %f1248, %f1250, %f1242;
	ld.shared.f32 	%f1252, [%r18+2704];
	fma.rn.f32 	%f1253, %f1252, %f1248, %f1244;
	ld.shared.f32 	%f1254, [%r18+2768];
	fma.rn.f32 	%f1255, %f1248, %f1254, %f1246;
	ld.shared.f32 	%f1256, [%r18+2580];
	ld.const.f32 	%f1257, [d_filter+564];
	fma.rn.f32 	%f1258, %f1256, %f1257, %f1249;
	ld.shared.f32 	%f1259, [%r18+2644];
	fma.rn.f32 	%f1260, %f1257, %f1259, %f1251;
	ld.shared.f32 	%f1261, [%r18+2708];
	fma.rn.f32 	%f1262, %f1261, %f1257, %f1253;
	ld.shared.f32 	%f1263, [%r18+2772];
	fma.rn.f32 	%f1264, %f1257, %f1263, %f1255;
	ld.shared.f32 	%f1265, [%r18+2584];
	ld.const.f32 	%f1266, [d_filter+568];
	fma.rn.f32 	%f1267, %f1265, %f1266, %f1258;
	ld.shared.f32 	%f1268, [%r18+2648];
	fma.rn.f32 	%f1269, %f1266, %f1268, %f1260;
	ld.shared.f32 	%f1270, [%r18+2712];
	fma.rn.f32 	%f1271, %f1270, %f1266, %f1262;
	ld.shared.f32 	%f1272, [%r18+2776];
	fma.rn.f32 	%f1273, %f1266, %f1272, %f1264;
	ld.shared.f32 	%f1274, [%r18+2588];
	ld.const.f32 	%f1275, [d_filter+572];
	fma.rn.f32 	%f1276, %f1274, %f1275, %f1267;
	ld.shared.f32 	%f1277, [%r18+2652];
	fma.rn.f32 	%f1278, %f1275, %f1277, %f1269;
	ld.shared.f32 	%f1279, [%r18+2716];
	fma.rn.f32 	%f1280, %f1279, %f1275, %f1271;
	ld.shared.f32 	%f1281, [%r18+2780];
	fma.rn.f32 	%f1282, %f1275, %f1281, %f1273;
	ld.shared.f32 	%f1283, [%r18+2592];
	ld.const.f32 	%f1284, [d_filter+576];
	fma.rn.f32 	%f1285, %f1283, %f1284, %f1276;
	ld.shared.f32 	%f1286, [%r18+2656];
	fma.rn.f32 	%f1287, %f1284, %f1286, %f1278;
	ld.shared.f32 	%f1288, [%r18+2720];
	fma.rn.f32 	%f1289, %f1288, %f1284, %f1280;
	ld.shared.f32 	%f1290, [%r18+2784];
	fma.rn.f32 	%f1291, %f1284, %f1290, %f1282;
	ld.shared.f32 	%f1292, [%r18+2596];
	ld.const.f32 	%f1293, [d_filter+580];
	fma.rn.f32 	%f1294, %f1292, %f1293, %f1285;
	ld.shared.f32 	%f1295, [%r18+2660];
	fma.rn.f32 	%f1296, %f1293, %f1295, %f1287;
	ld.shared.f32 	%f1297, [%r18+2724];
	fma.rn.f32 	%f1298, %f1297, %f1293, %f1289;
	ld.shared.f32 	%f1299, [%r18+2788];
	fma.rn.f32 	%f1300, %f1293, %f1299, %f1291;
	ld.shared.f32 	%f1301, [%r18+2600];
	ld.const.f32 	%f1302, [d_filter+584];
	fma.rn.f32 	%f1303, %f1301, %f1302, %f1294;
	ld.shared.f32 	%f1304, [%r18+2664];
	fma.rn.f32 	%f1305, %f1302, %f1304, %f1296;
	ld.shared.f32 	%f1306, [%r18+2728];
	fma.rn.f32 	%f1307, %f1306, %f1302, %f1298;
	ld.shared.f32 	%f1308, [%r18+2792];
	fma.rn.f32 	%f1309, %f1302, %f1308, %f1300;
	ld.shared.f32 	%f1310, [%r18+2604];
	ld.const.f32 	%f1311, [d_filter+588];
	fma.rn.f32 	%f1312, %f1310, %f1311, %f1303;
	ld.shared.f32 	%f1313, [%r18+2668];
	fma.rn.f32 	%f1314, %f1311, %f1313, %f1305;
	ld.shared.f32 	%f1315, [%r18+2732];
	fma.rn.f32 	%f1316, %f1315, %f1311, %f1307;
	ld.shared.f32 	%f1317, [%r18+2796];
	fma.rn.f32 	%f1318, %f1311, %f1317, %f1309;
	ld.shared.f32 	%f1319, [%r18+2608];
	ld.const.f32 	%f1320, [d_filter+592];
	fma.rn.f32 	%f1321, %f1319, %f1320, %f1312;
	ld.shared.f32 	%f1322, [%r18+2672];
	fma.rn.f32 	%f1323, %f1320, %f1322, %f1314;
	ld.shared.f32 	%f1324, [%r18+2736];
	fma.rn.f32 	%f1325, %f1324, %f1320, %f1316;
	ld.shared.f32 	%f1326, [%r18+2800];
	fma.rn.f32 	%f1327, %f1320, %f1326, %f1318;
	ld.shared.f32 	%f1328, [%r18+2612];
	ld.const.f32 	%f1329, [d_filter+596];
	fma.rn.f32 	%f1330, %f1328, %f1329, %f1321;
	ld.shared.f32 	%f1331, [%r18+2676];
	fma.rn.f32 	%f1332, %f1329, %f1331, %f1323;
	ld.shared.f32 	%f1333, [%r18+2740];
	fma.rn.f32 	%f1334, %f1333, %f1329, %f1325;
	ld.shared.f32 	%f1335, [%r18+2804];
	fma.rn.f32 	%f1336, %f1329, %f1335, %f1327;
	ld.shared.f32 	%f1337, [%r18+2616];
	ld.const.f32 	%f1338, [d_filter+600];
	fma.rn.f32 	%f1339, %f1337, %f1338, %f1330;
	ld.shared.f32 	%f1340, [%r18+2680];
	fma.rn.f32 	%f1341, %f1338, %f1340, %f1332;
	ld.shared.f32 	%f1342, [%r18+2744];
	fma.rn.f32 	%f1343, %f1342, %f1338, %f1334;
	ld.shared.f32 	%f1344, [%r18+2808];
	fma.rn.f32 	%f1345, %f1338, %f1344, %f1336;
	ld.shared.f32 	%f1346, [%r18+2620];
	ld.const.f32 	%f1347, [d_filter+604];
	fma.rn.f32 	%f1348, %f1346, %f1347, %f1339;
	ld.shared.f32 	%f1349, [%r18+2684];
	fma.rn.f32 	%f1350, %f1347, %f1349, %f1341;
	ld.shared.f32 	%f1351, [%r18+2748];
	fma.rn.f32 	%f1352, %f1351, %f1347, %f1343;
	ld.shared.f32 	%f1353, [%r18+2812];
	fma.rn.f32 	%f1354, %f1347, %f1353, %f1345;
	ld.const.f32 	%f1355, [d_filter+608];
	fma.rn.f32 	%f1356, %f1214, %f1355, %f1348;
	fma.rn.f32 	%f1357, %f1355, %f1216, %f1350;
	fma.rn.f32 	%f1358, %f1218, %f1355, %f1352;
	ld.shared.f32 	%f1359, [%r18+2816];
	fma.rn.f32 	%f1360, %f1355, %f1359, %f1354;
	ld.shared.f32 	%f1361, [%r18+2880];
	ld.const.f32 	%f1362, [d_filter+612];
	fma.rn.f32 	%f1363, %f1361, %f1362, %f1356;
	ld.shared.f32 	%f1364, [%r18+2944];
	fma.rn.f32 	%f1365, %f1362, %f1364, %f1357;
	ld.shared.f32 	%f1366, [%r18+3008];
	fma.rn.f32 	%f1367, %f1366, %f1362, %f1358;
	ld.shared.f32 	%f1368, [%r18+3072];
	fma.rn.f32 	%f1369, %f1362, %f1368, %f1360;
	ld.shared.f32 	%f1370, [%r18+2884];
	ld.const.f32 	%f1371, [d_filter+616];
	fma.rn.f32 	%f1372, %f1370, %f1371, %f1363;
	ld.shared.f32 	%f1373, [%r18+2948];
	fma.rn.f32 	%f1374, %f1371, %f1373, %f1365;
	ld.shared.f32 	%f1375, [%r18+3012];
	fma.rn.f32 	%f1376, %f1375, %f1371, %f1367;
	ld.shared.f32 	%f1377, [%r18+3076];
	fma.rn.f32 	%f1378, %f1371, %f1377, %f1369;
	ld.shared.f32 	%f1379, [%r18+2888];
	ld.const.f32 	%f1380, [d_filter+620];
	fma.rn.f32 	%f1381, %f1379, %f1380, %f1372;
	ld.shared.f32 	%f1382, [%r18+2952];
	fma.rn.f32 	%f1383, %f1380, %f1382, %f1374;
	ld.shared.f32 	%f1384, [%r18+3016];
	fma.rn.f32 	%f1385, %f1384, %f1380, %f1376;
	ld.shared.f32 	%f1386, [%r18+3080];
	fma.rn.f32 	%f1387, %f1380, %f1386, %f1378;
	ld.shared.f32 	%f1388, [%r18+2892];
	ld.const.f32 	%f1389, [d_filter+624];
	fma.rn.f32 	%f1390, %f1388, %f1389, %f1381;
	ld.shared.f32 	%f1391, [%r18+2956];
	fma.rn.f32 	%f1392, %f1389, %f1391, %f1383;
	ld.shared.f32 	%f1393, [%r18+3020];
	fma.rn.f32 	%f1394, %f1393, %f1389, %f1385;
	ld.shared.f32 	%f1395, [%r18+3084];
	fma.rn.f32 	%f1396, %f1389, %f1395, %f1387;
	ld.shared.f32 	%f1397, [%r18+2896];
	ld.const.f32 	%f1398, [d_filter+628];
	fma.rn.f32 	%f1399, %f1397, %f1398, %f1390;
	ld.shared.f32 	%f1400, [%r18+2960];
	fma.rn.f32 	%f1401, %f1398, %f1400, %f1392;
	ld.shared.f32 	%f1402, [%r18+3024];
	fma.rn.f32 	%f1403, %f1402, %f1398, %f1394;
	ld.shared.f32 	%f1404, [%r18+3088];
	fma.rn.f32 	%f1405, %f1398, %f1404, %f1396;
	ld.shared.f32 	%f1406, [%r18+2900];
	ld.const.f32 	%f1407, [d_filter+632];
	fma.rn.f32 	%f1408, %f1406, %f1407, %f1399;
	ld.shared.f32 	%f1409, [%r18+2964];
	fma.rn.f32 	%f1410, %f1407, %f1409, %f1401;
	ld.shared.f32 	%f1411, [%r18+3028];
	fma.rn.f32 	%f1412, %f1411, %f1407, %f1403;
	ld.shared.f32 	%f1413, [%r18+3092];
	fma.rn.f32 	%f1414, %f1407, %f1413, %f1405;
	ld.shared.f32 	%f1415, [%r18+2904];
	ld.const.f32 	%f1416, [d_filter+636];
	fma.rn.f32 	%f1417, %f1415, %f1416, %f1408;
	ld.shared.f32 	%f1418, [%r18+2968];
	fma.rn.f32 	%f1419, %f1416, %f1418, %f1410;
	ld.shared.f32 	%f1420, [%r18+3032];
	fma.rn.f32 	%f1421, %f1420, %f1416, %f1412;
	ld.shared.f32 	%f1422, [%r18+3096];
	fma.rn.f32 	%f1423, %f1416, %f1422, %f1414;
	ld.shared.f32 	%f1424, [%r18+2908];
	ld.const.f32 	%f1425, [d_filter+640];
	fma.rn.f32 	%f1426, %f1424, %f1425, %f1417;
	ld.shared.f32 	%f1427, [%r18+2972];
	fma.rn.f32 	%f1428, %f1425, %f1427, %f1419;
	ld.shared.f32 	%f1429, [%r18+3036];
	fma.rn.f32 	%f1430, %f1429, %f1425, %f1421;
	ld.shared.f32 	%f1431, [%r18+3100];
	fma.rn.f32 	%f1432, %f1425, %f1431, %f1423;
	ld.shared.f32 	%f1433, [%r18+2912];
	ld.const.f32 	%f1434, [d_filter+644];
	fma.rn.f32 	%f1435, %f1433, %f1434, %f1426;
	ld.shared.f32 	%f1436, [%r18+2976];
	fma.rn.f32 	%f1437, %f1434, %f1436, %f1428;
	ld.shared.f32 	%f1438, [%r18+3040];
	fma.rn.f32 	%f1439, %f1438, %f1434, %f1430;
	ld.shared.f32 	%f1440, [%r18+3104];
	fma.rn.f32 	%f1441, %f1434, %f1440, %f1432;
	ld.shared.f32 	%f1442, [%r18+2916];
	ld.const.f32 	%f1443, [d_filter+648];
	fma.rn.f32 	%f1444, %f1442, %f1443, %f1435;
	ld.shared.f32 	%f1445, [%r18+2980];
	fma.rn.f32 	%f1446, %f1443, %f1445, %f1437;
	ld.shared.f32 	%f1447, [%r18+3044];
	fma.rn.f32 	%f1448, %f1447, %f1443, %f1439;
	ld.shared.f32 	%f1449, [%r18+3108];
	fma.rn.f32 	%f1450, %f1443, %f1449, %f1441;
	ld.shared.f32 	%f1451, [%r18+2920];
	ld.const.f32 	%f1452, [d_filter+652];
	fma.rn.f32 	%f1453, %f1451, %f1452, %f1444;
	ld.shared.f32 	%f1454, [%r18+2984];
	fma.rn.f32 	%f1455, %f1452, %f1454, %f1446;
	ld.shared.f32 	%f1456, [%r18+3048];
	fma.rn.f32 	%f1457, %f1456, %f1452, %f1448;
	ld.shared.f32 	%f1458, [%r18+3112];
	fma.rn.f32 	%f1459, %f1452, %f1458, %f1450;
	ld.shared.f32 	%f1460, [%r18+2924];
	ld.const.f32 	%f1461, [d_filter+656];
	fma.rn.f32 	%f1462, %f1460, %f1461, %f1453;
	ld.shared.f32 	%f1463, [%r18+2988];
	fma.rn.f32 	%f1464, %f1461, %f1463, %f1455;
	ld.shared.f32 	%f1465, [%r18+3052];
	fma.rn.f32 	%f1466, %f1465, %f1461, %f1457;
	ld.shared.f32 	%f1467, [%r18+3116];
	fma.rn.f32 	%f1468, %f1461, %f1467, %f1459;
	ld.shared.f32 	%f1469, [%r18+2928];
	ld.const.f32 	%f1470, [d_filter+660];
	fma.rn.f32 	%f1471, %f1469, %f1470, %f1462;
	ld.shared.f32 	%f1472, [%r18+2992];
	fma.rn.f32 	%f1473, %f1470, %f1472, %f1464;
	ld.shared.f32 	%f1474, [%r18+3056];
	fma.rn.f32 	%f1475, %f1474, %f1470, %f1466;
	ld.shared.f32 	%f1476, [%r18+3120];
	fma.rn.f32 	%f1477, %f1470, %f1476, %f1468;
	ld.shared.f32 	%f1478, [%r18+2932];
	ld.const.f32 	%f1479, [d_filter+664];
	fma.rn.f32 	%f1480, %f1478, %f1479, %f1471;
	ld.shared.f32 	%f1481, [%r18+2996];
	fma.rn.f32 	%f1482, %f1479, %f1481, %f1473;
	ld.shared.f32 	%f1483, [%r18+3060];
	fma.rn.f32 	%f1484, %f1483, %f1479, %f1475;
	ld.shared.f32 	%f1485, [%r18+3124];
	fma.rn.f32 	%f1486, %f1479, %f1485, %f1477;
	ld.shared.f32 	%f1487, [%r18+2936];
	ld.const.f32 	%f1488, [d_filter+668];
	fma.rn.f32 	%f1489, %f1487, %f1488, %f1480;
	ld.shared.f32 	%f1490, [%r18+3000];
	fma.rn.f32 	%f1491, %f1488, %f1490, %f1482;
	ld.shared.f32 	%f1492, [%r18+3064];
	fma.rn.f32 	%f1493, %f1492, %f1488, %f1484;
	ld.shared.f32 	%f1494, [%r18+3128];
	fma.rn.f32 	%f1495, %f1488, %f1494, %f1486;
	ld.shared.f32 	%f1496, [%r18+2940];
	ld.const.f32 	%f1497, [d_filter+672];
	fma.rn.f32 	%f1498, %f1496, %f1497, %f1489;
	ld.shared.f32 	%f1499, [%r18+3004];
	fma.rn.f32 	%f1500, %f1497, %f1499, %f1491;
	ld.shared.f32 	%f1501, [%r18+3068];
	fma.rn.f32 	%f1502, %f1501, %f1497, %f1493;
	ld.shared.f32 	%f1503, [%r18+3132];
	fma.rn.f32 	%f1504, %f1497, %f1503, %f1495;
	ld.const.f32 	%f1505, [d_filter+676];
	fma.rn.f32 	%f1506, %f1364, %f1505, %f1498;
	fma.rn.f32 	%f1507, %f1505, %f1366, %f1500;
	fma.rn.f32 	%f1508, %f1368, %f1505, %f1502;
	ld.shared.f32 	%f1509, [%r18+3136];
	fma.rn.f32 	%f1510, %f1505, %f1509, %f1504;
	ld.shared.f32 	%f1511, [%r18+3200];
	ld.const.f32 	%f1512, [d_filter+680];
	fma.rn.f32 	%f1513, %f1511, %f1512, %f1506;
	ld.shared.f32 	%f1514, [%r18+3264];
	fma.rn.f32 	%f1515, %f1512, %f1514, %f1507;
	ld.shared.f32 	%f1516, [%r18+3328];
	fma.rn.f32 	%f1517, %f1516, %f1512, %f1508;
	ld.shared.f32 	%f1518, [%r18+3392];
	fma.rn.f32 	%f1519, %f1512, %f1518, %f1510;
	ld.shared.f32 	%f1520, [%r18+3204];
	ld.const.f32 	%f1521, [d_filter+684];
	fma.rn.f32 	%f1522, %f1520, %f1521, %f1513;
	ld.shared.f32 	%f1523, [%r18+3268];
	fma.rn.f32 	%f1524, %f1521, %f1523, %f1515;
	ld.shared.f32 	%f1525, [%r18+3332];
	fma.rn.f32 	%f1526, %f1525, %f1521, %f1517;
	ld.shared.f32 	%f1527, [%r18+3396];
	fma.rn.f32 	%f1528, %f1521, %f1527, %f1519;
	ld.shared.f32 	%f1529, [%r18+3208];
	ld.const.f32 	%f1530, [d_filter+688];
	fma.rn.f32 	%f1531, %f1529, %f1530, %f1522;
	ld.shared.f32 	%f1532, [%r18+3272];
	fma.rn.f32 	%f1533, %f1530, %f1532, %f1524;
	ld.shared.f32 	%f1534, [%r18+3336];
	fma.rn.f32 	%f1535, %f1534, %f1530, %f1526;
	ld.shared.f32 	%f1536, [%r18+3400];
	fma.rn.f32 	%f1537, %f1530, %f1536, %f1528;
	ld.shared.f32 	%f1538, [%r18+3212];
	ld.const.f32 	%f1539, [d_filter+692];
	fma.rn.f32 	%f1540, %f1538, %f1539, %f1531;
	ld.shared.f32 	%f1541, [%r18+3276];
	fma.rn.f32 	%f1542, %f1539, %f1541, %f1533;
	ld.shared.f32 	%f1543, [%r18+3340];
	fma.rn.f32 	%f1544, %f1543, %f1539, %f1535;
	ld.shared.f32 	%f1545, [%r18+3404];
	fma.rn.f32 	%f1546, %f1539, %f1545, %f1537;
	ld.shared.f32 	%f1547, [%r18+3216];
	ld.const.f32 	%f1548, [d_filter+696];
	fma.rn.f32 	%f1549, %f1547, %f1548, %f1540;
	ld.shared.f32 	%f1550, [%r18+3280];
	fma.rn.f32 	%f1551, %f1548, %f1550, %f1542;
	ld.shared.f32 	%f1552, [%r18+3344];
	fma.rn.f32 	%f1553, %f1552, %f1548, %f1544;
	ld.shared.f32 	%f1554, [%r18+3408];
	fma.rn.f32 	%f1555, %f1548, %f1554, %f1546;
	ld.shared.f32 	%f1556, [%r18+3220];
	ld.const.f32 	%f1557, [d_filter+700];
	fma.rn.f32 	%f1558, %f1556, %f1557, %f1549;
	ld.shared.f32 	%f1559, [%r18+3284];
	fma.rn.f32 	%f1560, %f1557, %f1559, %f1551;
	ld.shared.f32 	%f1561, [%r18+3348];
	fma.rn.f32 	%f1562, %f1561, %f1557, %f1553;
	ld.shared.f32 	%f1563, [%r18+3412];
	fma.rn.f32 	%f1564, %f1557, %f1563, %f1555;
	ld.shared.f32 	%f1565, [%r18+3224];
	ld.const.f32 	%f1566, [d_filter+704];
	fma.rn.f32 	%f1567, %f1565, %f1566, %f1558;
	ld.shared.f32 	%f1568, [%r18+3288];
	fma.rn.f32 	%f1569, %f1566, %f1568, %f1560;
	ld.shared.f32 	%f1570, [%r18+3352];
	fma.rn.f32 	%f1571, %f1570, %f1566, %f1562;
	ld.shared.f32 	%f1572, [%r18+3416];
	fma.rn.f32 	%f1573, %f1566, %f1572, %f1564;
	ld.shared.f32 	%f1574, [%r18+3228];
	ld.const.f32 	%f1575, [d_filter+708];
	fma.rn.f32 	%f1576, %f1574, %f1575, %f1567;
	ld.shared.f32 	%f1577, [%r18+3292];
	fma.rn.f32 	%f1578, %f1575, %f1577, %f1569;
	ld.shared.f32 	%f1579, [%r18+3356];
	fma.rn.f32 	%f1580, %f1579, %f1575, %f1571;
	ld.shared.f32 	%f1581, [%r18+3420];
	fma.rn.f32 	%f1582, %f1575, %f1581, %f1573;
	ld.shared.f32 	%f1583, [%r18+3232];
	ld.const.f32 	%f1584, [d_filter+712];
	fma.rn.f32 	%f1585, %f1583, %f1584, %f1576;
	ld.shared.f32 	%f1586, [%r18+3296];
	fma.rn.f32 	%f1587, %f1584, %f1586, %f1578;
	ld.shared.f32 	%f1588, [%r18+3360];
	fma.rn.f32 	%f1589, %f1588, %f1584, %f1580;
	ld.shared.f32 	%f1590, [%r18+3424];
	fma.rn.f32 	%f1591, %f1584, %f1590, %f1582;
	ld.shared.f32 	%f1592, [%r18+3236];
	ld.const.f32 	%f1593, [d_filter+716];
	fma.rn.f32 	%f1594, %f1592, %f1593, %f1585;
	ld.shared.f32 	%f1595, [%r18+3300];
	fma.rn.f32 	%f1596, %f1593, %f1595, %f1587;
	ld.shared.f32 	%f1597, [%r18+3364];
	fma.rn.f32 	%f1598, %f1597, %f1593, %f1589;
	ld.shared.f32 	%f1599, [%r18+3428];
	fma.rn.f32 	%f1600, %f1593, %f1599, %f1591;
	ld.shared.f32 	%f1601, [%r18+3240];
	ld.const.f32 	%f1602, [d_filter+720];
	fma.rn.f32 	%f1603, %f1601, %f1602, %f1594;
	ld.shared.f32 	%f1604, [%r18+3304];
	fma.rn.f32 	%f1605, %f1602, %f1604, %f1596;
	ld.shared.f32 	%f1606, [%r18+3368];
	fma.rn.f32 	%f1607, %f1606, %f1602, %f1598;
	ld.shared.f32 	%f1608, [%r18+3432];
	fma.rn.f32 	%f1609, %f1602, %f1608, %f1600;
	ld.shared.f32 	%f1610, [%r18+3244];
	ld.const.f32 	%f1611, [d_filter+724];
	fma.rn.f32 	%f1612, %f1610, %f1611, %f1603;
	ld.shared.f32 	%f1613, [%r18+3308];
	fma.rn.f32 	%f1614, %f1611, %f1613, %f1605;
	ld.shared.f32 	%f1615, [%r18+3372];
	fma.rn.f32 	%f1616, %f1615, %f1611, %f1607;
	ld.shared.f32 	%f1617, [%r18+3436];
	fma.rn.f32 	%f1618, %f1611, %f1617, %f1609;
	ld.shared.f32 	%f1619, [%r18+3248];
	ld.const.f32 	%f1620, [d_filter+728];
	fma.rn.f32 	%f1621, %f1619, %f1620, %f1612;
	ld.shared.f32 	%f1622, [%r18+3312];
	fma.rn.f32 	%f1623, %f1620, %f1622, %f1614;
	ld.shared.f32 	%f1624, [%r18+3376];
	fma.rn.f32 	%f1625, %f1624, %f1620, %f1616;
	ld.shared.f32 	%f1626, [%r18+3440];
	fma.rn.f32 	%f1627, %f1620, %f1626, %f1618;
	ld.shared.f32 	%f1628, [%r18+3252];
	ld.const.f32 	%f1629, [d_filter+732];
	fma.rn.f32 	%f1630, %f1628, %f1629, %f1621;
	ld.shared.f32 	%f1631, [%r18+3316];
	fma.rn.f32 	%f1632, %f1629, %f1631, %f1623;
	ld.shared.f32 	%f1633, [%r18+3380];
	fma.rn.f32 	%f1634, %f1633, %f1629, %f1625;
	ld.shared.f32 	%f1635, [%r18+3444];
	fma.rn.f32 	%f1636, %f1629, %f1635, %f1627;
	ld.shared.f32 	%f1637, [%r18+3256];
	ld.const.f32 	%f1638, [d_filter+736];
	fma.rn.f32 	%f1639, %f1637, %f1638, %f1630;
	ld.shared.f32 	%f1640, [%r18+3320];
	fma.rn.f32 	%f1641, %f1638, %f1640, %f1632;
	ld.shared.f32 	%f1642, [%r18+3384];
	fma.rn.f32 	%f1643, %f1642, %f1638, %f1634;
	ld.shared.f32 	%f1644, [%r18+3448];
	fma.rn.f32 	%f1645, %f1638, %f1644, %f1636;
	ld.shared.f32 	%f1646, [%r18+3260];
	ld.const.f32 	%f1647, [d_filter+740];
	fma.rn.f32 	%f1648, %f1646, %f1647, %f1639;
	ld.shared.f32 	%f1649, [%r18+3324];
	fma.rn.f32 	%f1650, %f1647, %f1649, %f1641;
	ld.shared.f32 	%f1651, [%r18+3388];
	fma.rn.f32 	%f1652, %f1651, %f1647, %f1643;
	ld.shared.f32 	%f1653, [%r18+3452];
	fma.rn.f32 	%f1654, %f1647, %f1653, %f1645;
	ld.const.f32 	%f1655, [d_filter+744];
	fma.rn.f32 	%f1656, %f1514, %f1655, %f1648;
	fma.rn.f32 	%f1657, %f1655, %f1516, %f1650;
	fma.rn.f32 	%f1658, %f1518, %f1655, %f1652;
	ld.shared.f32 	%f1659, [%r18+3456];
	fma.rn.f32 	%f1660, %f1655, %f1659, %f1654;
	ld.shared.f32 	%f1661, [%r18+3520];
	ld.const.f32 	%f1662, [d_filter+748];
	fma.rn.f32 	%f1663, %f1661, %f1662, %f1656;
	ld.shared.f32 	%f1664, [%r18+3584];
	fma.rn.f32 	%f1665, %f1662, %f1664, %f1657;
	ld.shared.f32 	%f1666, [%r18+3648];
	fma.rn.f32 	%f1667, %f1666, %f1662, %f1658;
	ld.shared.f32 	%f1668, [%r18+3712];
	fma.rn.f32 	%f1669, %f1662, %f1668, %f1660;
	ld.shared.f32 	%f1670, [%r18+3524];
	ld.const.f32 	%f1671, [d_filter+752];
	fma.rn.f32 	%f1672, %f1670, %f1671, %f1663;
	ld.shared.f32 	%f1673, [%r18+3588];
	fma.rn.f32 	%f1674, %f1671, %f1673, %f1665;
	ld.shared.f32 	%f1675, [%r18+3652];
	fma.rn.f32 	%f1676, %f1675, %f1671, %f1667;
	ld.shared.f32 	%f1677, [%r18+3716];
	fma.rn.f32 	%f1678, %f1671, %f1677, %f1669;
	ld.shared.f32 	%f1679, [%r18+3528];
	ld.const.f32 	%f1680, [d_filter+756];
	fma.rn.f32 	%f1681, %f1679, %f1680, %f1672;
	ld.shared.f32 	%f1682, [%r18+3592];
	fma.rn.f32 	%f1683, %f1680, %f1682, %f1674;
	ld.shared.f32 	%f1684, [%r18+3656];
	fma.rn.f32 	%f1685, %f1684, %f1680, %f1676;
	ld.shared.f32 	%f1686, [%r18+3720];
	fma.rn.f32 	%f1687, %f1680, %f1686, %f1678;
	ld.shared.f32 	%f1688, [%r18+3532];
	ld.const.f32 	%f1689, [d_filter+760];
	fma.rn.f32 	%f1690, %f1688, %f1689, %f1681;
	ld.shared.f32 	%f1691, [%r18+3596];
	fma.rn.f32 	%f1692, %f1689, %f1691, %f1683;
	ld.shared.f32 	%f1693, [%r18+3660];
	fma.rn.f32 	%f1694, %f1693, %f1689, %f1685;
	ld.shared.f32 	%f1695, [%r18+3724];
	fma.rn.f32 	%f1696, %f1689, %f1695, %f1687;
	ld.shared.f32 	%f1697, [%r18+3536];
	ld.const.f32 	%f1698, [d_filter+764];
	fma.rn.f32 	%f1699, %f1697, %f1698, %f1690;
	ld.shared.f32 	%f1700, [%r18+3600];
	fma.rn.f32 	%f1701, %f1698, %f1700, %f1692;
	ld.shared.f32 	%f1702, [%r18+3664];
	fma.rn.f32 	%f1703, %f1702, %f1698, %f1694;
	ld.shared.f32 	%f1704, [%r18+3728];
	fma.rn.f32 	%f1705, %f1698, %f1704, %f1696;
	ld.shared.f32 	%f1706, [%r18+3540];
	ld.const.f32 	%f1707, [d_filter+768];
	fma.rn.f32 	%f1708, %f1706, %f1707, %f1699;
	ld.shared.f32 	%f1709, [%r18+3604];
	fma.rn.f32 	%f1710, %f1707, %f1709, %f1701;
	ld.shared.f32 	%f1711, [%r18+3668];
	fma.rn.f32 	%f1712, %f1711, %f1707, %f1703;
	ld.shared.f32 	%f1713, [%r18+3732];
	fma.rn.f32 	%f1714, %f1707, %f1713, %f1705;
	ld.shared.f32 	%f1715, [%r18+3544];
	ld.const.f32 	%f1716, [d_filter+772];
	fma.rn.f32 	%f1717, %f1715, %f1716, %f1708;
	ld.shared.f32 	%f1718, [%r18+3608];
	fma.rn.f32 	%f1719, %f1716, %f1718, %f1710;
	ld.shared.f32 	%f1720, [%r18+3672];
	fma.rn.f32 	%f1721, %f1720, %f1716, %f1712;
	ld.shared.f32 	%f1722, [%r18+3736];
	fma.rn.f32 	%f1723, %f1716, %f1722, %f1714;
	ld.shared.f32 	%f1724, [%r18+3548];
	ld.const.f32 	%f1725, [d_filter+776];
	fma.rn.f32 	%f1726, %f1724, %f1725, %f1717;
	ld.shared.f32 	%f1727, [%r18+3612];
	fma.rn.f32 	%f1728, %f1725, %f1727, %f1719;
	ld.shared.f32 	%f1729, [%r18+3676];
	fma.rn.f32 	%f1730, %f1729, %f1725, %f1721;
	ld.shared.f32 	%f1731, [%r18+3740];
	fma.rn.f32 	%f1732, %f1725, %f1731, %f1723;
	ld.shared.f32 	%f1733, [%r18+3552];
	ld.const.f32 	%f1734, [d_filter+780];
	fma.rn.f32 	%f1735, %f1733, %f1734, %f1726;
	ld.shared.f32 	%f1736, [%r18+3616];
	fma.rn.f32 	%f1737, %f1734, %f1736, %f1728;
	ld.shared.f32 	%f1738, [%r18+3680];
	fma.rn.f32 	%f1739, %f1738, %f1734, %f1730;
	ld.shared.f32 	%f1740, [%r18+3744];
	fma.rn.f32 	%f1741, %f1734, %f1740, %f1732;
	ld.shared.f32 	%f1742, [%r18+3556];
	ld.const.f32 	%f1743, [d_filter+784];
	fma.rn.f32 	%f1744, %f1742, %f1743, %f1735;
	ld.shared.f32 	%f1745, [%r18+3620];
	fma.rn.f32 	%f1746, %f1743, %f1745, %f1737;
	ld.shared.f32 	%f1747, [%r18+3684];
	fma.rn.f32 	%f1748, %f1747, %f1743, %f1739;
	ld.shared.f32 	%f1749, [%r18+3748];
	fma.rn.f32 	%f1750, %f1743, %f1749, %f1741;
	ld.shared.f32 	%f1751, [%r18+3560];
	ld.const.f32 	%f1752, [d_filter+788];
	fma.rn.f32 	%f1753, %f1751, %f1752, %f1744;
	ld.shared.f32 	%f1754, [%r18+3624];
	fma.rn.f32 	%f1755, %f1752, %f1754, %f1746;
	ld.shared.f32 	%f1756, [%r18+3688];
	fma.rn.f32 	%f1757, %f1756, %f1752, %f1748;
	ld.shared.f32 	%f1758, [%r18+3752];
	fma.rn.f32 	%f1759, %f1752, %f1758, %f1750;
	ld.shared.f32 	%f1760, [%r18+3564];
	ld.const.f32 	%f1761, [d_filter+792];
	fma.rn.f32 	%f1762, %f1760, %f1761, %f1753;
	ld.shared.f32 	%f1763, [%r18+3628];
	fma.rn.f32 	%f1764, %f1761, %f1763, %f1755;
	ld.shared.f32 	%f1765, [%r18+3692];
	fma.rn.f32 	%f1766, %f1765, %f1761, %f1757;
	ld.shared.f32 	%f1767, [%r18+3756];
	fma.rn.f32 	%f1768, %f1761, %f1767, %f1759;
	ld.shared.f32 	%f1769, [%r18+3568];
	ld.const.f32 	%f1770, [d_filter+796];
	fma.rn.f32 	%f1771, %f1769, %f1770, %f1762;
	ld.shared.f32 	%f1772, [%r18+3632];
	fma.rn.f32 	%f1773, %f1770, %f1772, %f1764;
	ld.shared.f32 	%f1774, [%r18+3696];
	fma.rn.f32 	%f1775, %f1774, %f1770, %f1766;
	ld.shared.f32 	%f1776, [%r18+3760];
	fma.rn.f32 	%f1777, %f1770, %f1776, %f1768;
	ld.shared.f32 	%f1778, [%r18+3572];
	ld.const.f32 	%f1779, [d_filter+800];
	fma.rn.f32 	%f1780, %f1778, %f1779, %f1771;
	ld.shared.f32 	%f1781, [%r18+3636];
	fma.rn.f32 	%f1782, %f1779, %f1781, %f1773;
	ld.shared.f32 	%f1783, [%r18+3700];
	fma.rn.f32 	%f1784, %f1783, %f1779, %f1775;
	ld.shared.f32 	%f1785, [%r18+3764];
	fma.rn.f32 	%f1786, %f1779, %f1785, %f1777;
	ld.shared.f32 	%f1787, [%r18+3576];
	ld.const.f32 	%f1788, [d_filter+804];
	fma.rn.f32 	%f1789, %f1787, %f1788, %f1780;
	ld.shared.f32 	%f1790, [%r18+3640];
	fma.rn.f32 	%f1791, %f1788, %f1790, %f1782;
	ld.shared.f32 	%f1792, [%r18+3704];
	fma.rn.f32 	%f1793, %f1792, %f1788, %f1784;
	ld.shared.f32 	%f1794, [%r18+3768];
	fma.rn.f32 	%f1795, %f1788, %f1794, %f1786;
	ld.shared.f32 	%f1796, [%r18+3580];
	ld.const.f32 	%f1797, [d_filter+808];
	fma.rn.f32 	%f1798, %f1796, %f1797, %f1789;
	ld.shared.f32 	%f1799, [%r18+3644];
	fma.rn.f32 	%f1800, %f1797, %f1799, %f1791;
	ld.shared.f32 	%f1801, [%r18+3708];
	fma.rn.f32 	%f1802, %f1801, %f1797, %f1793;
	ld.shared.f32 	%f1803, [%r18+3772];
	fma.rn.f32 	%f1804, %f1797, %f1803, %f1795;
	ld.const.f32 	%f1805, [d_filter+812];
	fma.rn.f32 	%f1806, %f1664, %f1805, %f1798;
	fma.rn.f32 	%f1807, %f1805, %f1666, %f1800;
	fma.rn.f32 	%f1808, %f1668, %f1805, %f1802;
	ld.shared.f32 	%f1809, [%r18+3776];
	fma.rn.f32 	%f1810, %f1805, %f1809, %f1804;
	ld.shared.f32 	%f1811, [%r18+3840];
	ld.const.f32 	%f1812, [d_filter+816];
	fma.rn.f32 	%f1813, %f1811, %f1812, %f1806;
	ld.shared.f32 	%f1814, [%r18+3904];
	fma.rn.f32 	%f1815, %f1812, %f1814, %f1807;
	ld.shared.f32 	%f1816, [%r18+3968];
	fma.rn.f32 	%f1817, %f1816, %f1812, %f1808;
	ld.shared.f32 	%f1818, [%r18+4032];
	fma.rn.f32 	%f1819, %f1812, %f1818, %f1810;
	ld.shared.f32 	%f1820, [%r18+3844];
	ld.const.f32 	%f1821, [d_filter+820];
	fma.rn.f32 	%f1822, %f1820, %f1821, %f1813;
	ld.shared.f32 	%f1823, [%r18+3908];
	fma.rn.f32 	%f1824, %f1821, %f1823, %f1815;
	ld.shared.f32 	%f1825, [%r18+3972];
	fma.rn.f32 	%f1826, %f1825, %f1821, %f1817;
	ld.shared.f32 	%f1827, [%r18+4036];
	fma.rn.f32 	%f1828, %f1821, %f1827, %f1819;
	ld.shared.f32 	%f1829, [%r18+3848];
	ld.const.f32 	%f1830, [d_filter+824];
	fma.rn.f32 	%f1831, %f1829, %f1830, %f1822;
	ld.shared.f32 	%f1832, [%r18+3912];
	fma.rn.f32 	%f1833, %f1830, %f1832, %f1824;
	ld.shared.f32 	%f1834, [%r18+3976];
	fma.rn.f32 	%f1835, %f1834, %f1830, %f1826;
	ld.shared.f32 	%f1836, [%r18+4040];
	fma.rn.f32 	%f1837, %f1830, %f1836, %f1828;
	ld.shared.f32 	%f1838, [%r18+3852];
	ld.const.f32 	%f1839, [d_filter+828];
	fma.rn.f32 	%f1840, %f1838, %f1839, %f1831;
	ld.shared.f32 	%f1841, [%r18+3916];
	fma.rn.f32 	%f1842, %f1839, %f1841, %f1833;
	ld.shared.f32 	%f1843, [%r18+3980];
	fma.rn.f32 	%f1844, %f1843, %f1839, %f1835;
	ld.shared.f32 	%f1845, [%r18+4044];
	fma.rn.f32 	%f1846, %f1839, %f1845, %f1837;
	ld.shared.f32 	%f1847, [%r18+3856];
	ld.const.f32 	%f1848, [d_filter+832];
	fma.rn.f32 	%f1849, %f1847, %f1848, %f1840;
	ld.shared.f32 	%f1850, [%r18+3920];
	fma.rn.f32 	%f1851, %f1848, %f1850, %f1842;
	ld.shared.f32 	%f1852, [%r18+3984];
	fma.rn.f32 	%f1853, %f1852, %f1848, %f1844;
	ld.shared.f32 	%f1854, [%r18+4048];
	fma.rn.f32 	%f1855, %f1848, %f1854, %f1846;
	ld.shared.f32 	%f1856, [%r18+3860];
	ld.const.f32 	%f1857, [d_filter+836];
	fma.rn.f32 	%f1858, %f1856, %f1857, %f1849;
	ld.shared.f32 	%f1859, [%r18+3924];
	fma.rn.f32 	%f1860, %f1857, %f1859, %f1851;
	ld.shared.f32 	%f1861, [%r18+3988];
	fma.rn.f32 	%f1862, %f1861, %f1857, %f1853;
	ld.shared.f32 	%f1863, [%r18+4052];
	fma.rn.f32 	%f1864, %f1857, %f1863, %f1855;
	ld.shared.f32 	%f1865, [%r18+3864];
	ld.const.f32 	%f1866, [d_filter+840];
	fma.rn.f32 	%f1867, %f1865, %f1866, %f1858;
	ld.shared.f32 	%f1868, [%r18+3928];
	fma.rn.f32 	%f1869, %f1866, %f1868, %f1860;
	ld.shared.f32 	%f1870, [%r18+3992];
	fma.rn.f32 	%f1871, %f1870, %f1866, %f1862;
	ld.shared.f32 	%f1872, [%r18+4056];
	fma.rn.f32 	%f1873, %f1866, %f1872, %f1864;
	ld.shared.f32 	%f1874, [%r18+3868];
	ld.const.f32 	%f1875, [d_filter+844];
	fma.rn.f32 	%f1876, %f1874, %f1875, %f1867;
	ld.shared.f32 	%f1877, [%r18+3932];
	fma.rn.f32 	%f1878, %f1875, %f1877, %f1869;
	ld.shared.f32 	%f1879, [%r18+3996];
	fma.rn.f32 	%f1880, %f1879, %f1875, %f1871;
	ld.shared.f32 	%f1881, [%r18+4060];
	fma.rn.f32 	%f1882, %f1875, %f1881, %f1873;
	ld.shared.f32 	%f1883, [%r18+3872];
	ld.const.f32 	%f1884, [d_filter+848];
	fma.rn.f32 	%f1885, %f1883, %f1884, %f1876;
	ld.shared.f32 	%f1886, [%r18+3936];
	fma.rn.f32 	%f1887, %f1884, %f1886, %f1878;
	ld.shared.f32 	%f1888, [%r18+4000];
	fma.rn.f32 	%f1889, %f1888, %f1884, %f1880;
	ld.shared.f32 	%f1890, [%r18+4064];
	fma.rn.f32 	%f1891, %f1884, %f1890, %f1882;
	ld.shared.f32 	%f1892, [%r18+3876];
	ld.const.f32 	%f1893, [d_filter+852];
	fma.rn.f32 	%f1894, %f1892, %f1893, %f1885;
	ld.shared.f32 	%f1895, [%r18+3940];
	fma.rn.f32 	%f1896, %f1893, %f1895, %f1887;
	ld.shared.f32 	%f1897, [%r18+4004];
	fma.rn.f32 	%f1898, %f1897, %f1893, %f1889;
	ld.shared.f32 	%f1899, [%r18+4068];
	fma.rn.f32 	%f1900, %f1893, %f1899, %f1891;
	ld.shared.f32 	%f1901, [%r18+3880];
	ld.const.f32 	%f1902, [d_filter+856];
	fma.rn.f32 	%f1903, %f1901, %f1902, %f1894;
	ld.shared.f32 	%f1904, [%r18+3944];
	fma.rn.f32 	%f1905, %f1902, %f1904, %f1896;
	ld.shared.f32 	%f1906, [%r18+4008];
	fma.rn.f32 	%f1907, %f1906, %f1902, %f1898;
	ld.shared.f32 	%f1908, [%r18+4072];
	fma.rn.f32 	%f1909, %f1902, %f1908, %f1900;
	ld.shared.f32 	%f1910, [%r18+3884];
	ld.const.f32 	%f1911, [d_filter+860];
	fma.rn.f32 	%f1912, %f1910, %f1911, %f1903;
	ld.shared.f32 	%f1913, [%r18+3948];
	fma.rn.f32 	%f1914, %f1911, %f1913, %f1905;
	ld.shared.f32 	%f1915, [%r18+4012];
	fma.rn.f32 	%f1916, %f1915, %f1911, %f1907;
	ld.shared.f32 	%f1917, [%r18+4076];
	fma.rn.f32 	%f1918, %f1911, %f1917, %f1909;
	ld.shared.f32 	%f1919, [%r18+3888];
	ld.const.f32 	%f1920, [d_filter+864];
	fma.rn.f32 	%f1921, %f1919, %f1920, %f1912;
	ld.shared.f32 	%f1922, [%r18+3952];
	fma.rn.f32 	%f1923, %f1920, %f1922, %f1914;
	ld.shared.f32 	%f1924, [%r18+4016];
	fma.rn.f32 	%f1925, %f1924, %f1920, %f1916;
	ld.shared.f32 	%f1926, [%r18+4080];
	fma.rn.f32 	%f1927, %f1920, %f1926, %f1918;
	ld.shared.f32 	%f1928, [%r18+3892];
	ld.const.f32 	%f1929, [d_filter+868];
	fma.rn.f32 	%f1930, %f1928, %f1929, %f1921;
	ld.shared.f32 	%f1931, [%r18+3956];
	fma.rn.f32 	%f1932, %f1929, %f1931, %f1923;
	ld.shared.f32 	%f1933, [%r18+4020];
	fma.rn.f32 	%f1934, %f1933, %f1929, %f1925;
	ld.shared.f32 	%f1935, [%r18+4084];
	fma.rn.f32 	%f1936, %f1929, %f1935, %f1927;
	ld.shared.f32 	%f1937, [%r18+3896];
	ld.const.f32 	%f1938, [d_filter+872];
	fma.rn.f32 	%f1939, %f1937, %f1938, %f1930;
	ld.shared.f32 	%f1940, [%r18+3960];
	fma.rn.f32 	%f1941, %f1938, %f1940, %f1932;
	ld.shared.f32 	%f1942, [%r18+4024];
	fma.rn.f32 	%f1943, %f1942, %f1938, %f1934;
	ld.shared.f32 	%f1944, [%r18+4088];
	fma.rn.f32 	%f1945, %f1938, %f1944, %f1936;
	ld.shared.f32 	%f1946, [%r18+3900];
	ld.const.f32 	%f1947, [d_filter+876];
	fma.rn.f32 	%f1948, %f1946, %f1947, %f1939;
	ld.shared.f32 	%f1949, [%r18+3964];
	fma.rn.f32 	%f1950, %f1947, %f1949, %f1941;
	ld.shared.f32 	%f1951, [%r18+4028];
	fma.rn.f32 	%f1952, %f1951, %f1947, %f1943;
	ld.shared.f32 	%f1953, [%r18+4092];
	fma.rn.f32 	%f1954, %f1947, %f1953, %f1945;
	ld.const.f32 	%f1955, [d_filter+880];
	fma.rn.f32 	%f1956, %f1814, %f1955, %f1948;
	fma.rn.f32 	%f1957, %f1955, %f1816, %f1950;
	fma.rn.f32 	%f1958, %f1818, %f1955, %f1952;
	ld.shared.f32 	%f1959, [%r18+4096];
	fma.rn.f32 	%f1960, %f1955, %f1959, %f1954;
	ld.shared.f32 	%f1961, [%r18+4160];
	ld.const.f32 	%f1962, [d_filter+884];
	fma.rn.f32 	%f1963, %f1961, %f1962, %f1956;
	ld.shared.f32 	%f1964, [%r18+4224];
	fma.rn.f32 	%f1965, %f1962, %f1964, %f1957;
	ld.shared.f32 	%f1966, [%r18+4288];
	fma.rn.f32 	%f1967, %f1966, %f1962, %f1958;
	ld.shared.f32 	%f1968, [%r18+4352];
	fma.rn.f32 	%f1969, %f1962, %f1968, %f1960;
	ld.shared.f32 	%f1970, [%r18+4164];
	ld.const.f32 	%f1971, [d_filter+888];
	fma.rn.f32 	%f1972, %f1970, %f1971, %f1963;
	ld.shared.f32 	%f1973, [%r18+4228];
	fma.rn.f32 	%f1974, %f1971, %f1973, %f1965;
	ld.shared.f32 	%f1975, [%r18+4292];
	fma.rn.f32 	%f1976, %f1975, %f1971, %f1967;
	ld.shared.f32 	%f1977, [%r18+4356];
	fma.rn.f32 	%f1978, %f1971, %f1977, %f1969;
	ld.shared.f32 	%f1979, [%r18+4168];
	ld.const.f32 	%f1980, [d_filter+892];
	fma.rn.f32 	%f1981, %f1979, %f1980, %f1972;
	ld.shared.f32 	%f1982, [%r18+4232];
	fma.rn.f32 	%f1983, %f1980, %f1982, %f1974;
	ld.shared.f32 	%f1984, [%r18+4296];
	fma.rn.f32 	%f1985, %f1984, %f1980, %f1976;
	ld.shared.f32 	%f1986, [%r18+4360];
	fma.rn.f32 	%f1987, %f1980, %f1986, %f1978;
	ld.shared.f32 	%f1988, [%r18+4172];
	ld.const.f32 	%f1989, [d_filter+896];
	fma.rn.f32 	%f1990, %f1988, %f1989, %f1981;
	ld.shared.f32 	%f1991, [%r18+4236];
	fma.rn.f32 	%f1992, %f1989, %f1991, %f1983;
	ld.shared.f32 	%f1993, [%r18+4300];
	fma.rn.f32 	%f1994, %f1993, %f1989, %f1985;
	ld.shared.f32 	%f1995, [%r18+4364];
	fma.rn.f32 	%f1996, %f1989, %f1995, %f1987;
	ld.shared.f32 	%f1997, [%r18+4176];
	ld.const.f32 	%f1998, [d_filter+900];
	fma.rn.f32 	%f1999, %f1997, %f1998, %f1990;
	ld.shared.f32 	%f2000, [%r18+4240];
	fma.rn.f32 	%f2001, %f1998, %f2000, %f1992;
	ld.shared.f32 	%f2002, [%r18+4304];
	fma.rn.f32 	%f2003, %f2002, %f1998, %f1994;
	ld.shared.f32 	%f2004, [%r18+4368];
	fma.rn.f32 	%f2005, %f1998, %f2004, %f1996;
	ld.shared.f32 	%f2006, [%r18+4180];
	ld.const.f32 	%f2007, [d_filter+904];
	fma.rn.f32 	%f2008, %f2006, %f2007, %f1999;
	ld.shared.f32 	%f2009, [%r18+4244];
	fma.rn.f32 	%f2010, %f2007, %f2009, %f2001;
	ld.shared.f32 	%f2011, [%r18+4308];
	fma.rn.f32 	%f2012, %f2011, %f2007, %f2003;
	ld.shared.f32 	%f2013, [%r18+4372];
	fma.rn.f32 	%f2014, %f2007, %f2013, %f2005;
	ld.shared.f32 	%f2015, [%r18+4184];
	ld.const.f32 	%f2016, [d_filter+908];
	fma.rn.f32 	%f2017, %f2015, %f2016, %f2008;
	ld.shared.f32 	%f2018, [%r18+4248];
	fma.rn.f32 	%f2019, %f2016, %f2018, %f2010;
	ld.shared.f32 	%f2020, [%r18+4312];
	fma.rn.f32 	%f2021, %f2020, %f2016, %f2012;
	ld.shared.f32 	%f2022, [%r18+4376];
	fma.rn.f32 	%f2023, %f2016, %f2022, %f2014;
	ld.shared.f32 	%f2024, [%r18+4188];
	ld.const.f32 	%f2025, [d_filter+912];
	fma.rn.f32 	%f2026, %f2024, %f2025, %f2017;
	ld.shared.f32 	%f2027, [%r18+4252];
	fma.rn.f32 	%f2028, %f2025, %f2027, %f2019;
	ld.shared.f32 	%f2029, [%r18+4316];
	fma.rn.f32 	%f2030, %f2029, %f2025, %f2021;
	ld.shared.f32 	%f2031, [%r18+4380];
	fma.rn.f32 	%f2032, %f2025, %f2031, %f2023;
	ld.shared.f32 	%f2033, [%r18+4192];
	ld.const.f32 	%f2034, [d_filter+916];
	fma.rn.f32 	%f2035, %f2033, %f2034, %f2026;
	ld.shared.f32 	%f2036, [%r18+4256];
	fma.rn.f32 	%f2037, %f2034, %f2036, %f2028;
	ld.shared.f32 	%f2038, [%r18+4320];
	fma.rn.f32 	%f2039, %f2038, %f2034, %f2030;
	ld.shared.f32 	%f2040, [%r18+4384];
	fma.rn.f32 	%f2041, %f2034, %f2040, %f2032;
	ld.shared.f32 	%f2042, [%r18+4196];
	ld.const.f32 	%f2043, [d_filter+920];
	fma.rn.f32 	%f2044, %f2042, %f2043, %f2035;
	ld.shared.f32 	%f2045, [%r18+4260];
	fma.rn.f32 	%f2046, %f2043, %f2045, %f2037;
	ld.shared.f32 	%f2047, [%r18+4324];
	fma.rn.f32 	%f2048, %f2047, %f2043, %f2039;
	ld.shared.f32 	%f2049, [%r18+4388];
	fma.rn.f32 	%f2050, %f2043, %f2049, %f2041;
	ld.shared.f32 	%f2051, [%r18+4200];
	ld.const.f32 	%f2052, [d_filter+924];
	fma.rn.f32 	%f2053, %f2051, %f2052, %f2044;
	ld.shared.f32 	%f2054, [%r18+4264];
	fma.rn.f32 	%f2055, %f2052, %f2054, %f2046;
	ld.shared.f32 	%f2056, [%r18+4328];
	fma.rn.f32 	%f2057, %f2056, %f2052, %f2048;
	ld.shared.f32 	%f2058, [%r18+4392];
	fma.rn.f32 	%f2059, %f2052, %f2058, %f2050;
	ld.shared.f32 	%f2060, [%r18+4204];
	ld.const.f32 	%f2061, [d_filter+928];
	fma.rn.f32 	%f2062, %f2060, %f2061, %f2053;
	ld.shared.f32 	%f2063, [%r18+4268];
	fma.rn.f32 	%f2064, %f2061, %f2063, %f2055;
	ld.shared.f32 	%f2065, [%r18+4332];
	fma.rn.f32 	%f2066, %f2065, %f2061, %f2057;
	ld.shared.f32 	%f2067, [%r18+4396];
	fma.rn.f32 	%f2068, %f2061, %f2067, %f2059;
	ld.shared.f32 	%f2069, [%r18+4208];
	ld.const.f32 	%f2070, [d_filter+932];
	fma.rn.f32 	%f2071, %f2069, %f2070, %f2062;
	ld.shared.f32 	%f2072, [%r18+4272];
	fma.rn.f32 	%f2073, %f2070, %f2072, %f2064;
	ld.shared.f32 	%f2074, [%r18+4336];
	fma.rn.f32 	%f2075, %f2074, %f2070, %f2066;
	ld.shared.f32 	%f2076, [%r18+4400];
	fma.rn.f32 	%f2077, %f2070, %f2076, %f2068;
	ld.shared.f32 	%f2078, [%r18+4212];
	ld.const.f32 	%f2079, [d_filter+936];
	fma.rn.f32 	%f2080, %f2078, %f2079, %f2071;
	ld.shared.f32 	%f2081, [%r18+4276];
	fma.rn.f32 	%f2082, %f2079, %f2081, %f2073;
	ld.shared.f32 	%f2083, [%r18+4340];
	fma.rn.f32 	%f2084, %f2083, %f2079, %f2075;
	ld.shared.f32 	%f2085, [%r18+4404];
	fma.rn.f32 	%f2086, %f2079, %f2085, %f2077;
	ld.shared.f32 	%f2087, [%r18+4216];
	ld.const.f32 	%f2088, [d_filter+940];
	fma.rn.f32 	%f2089, %f2087, %f2088, %f2080;
	ld.shared.f32 	%f2090, [%r18+4280];
	fma.rn.f32 	%f2091, %f2088, %f2090, %f2082;
	ld.shared.f32 	%f2092, [%r18+4344];
	fma.rn.f32 	%f2093, %f2092, %f2088, %f2084;
	ld.shared.f32 	%f2094, [%r18+4408];
	fma.rn.f32 	%f2095, %f2088, %f2094, %f2086;
	ld.shared.f32 	%f2096, [%r18+4220];
	ld.const.f32 	%f2097, [d_filter+944];
	fma.rn.f32 	%f2098, %f2096, %f2097, %f2089;
	ld.shared.f32 	%f2099, [%r18+4284];
	fma.rn.f32 	%f2100, %f2097, %f2099, %f2091;
	ld.shared.f32 	%f2101, [%r18+4348];
	fma.rn.f32 	%f2102, %f2101, %f2097, %f2093;
	ld.shared.f32 	%f2103, [%r18+4412];
	fma.rn.f32 	%f2104, %f2097, %f2103, %f2095;
	ld.const.f32 	%f2105, [d_filter+948];
	fma.rn.f32 	%f2106, %f1964, %f2105, %f2098;
	fma.rn.f32 	%f2107, %f2105, %f1966, %f2100;
	fma.rn.f32 	%f2108, %f1968, %f2105, %f2102;
	ld.shared.f32 	%f2109, [%r18+4416];
	fma.rn.f32 	%f2110, %f2105, %f2109, %f2104;
	ld.shared.f32 	%f2111, [%r18+4480];
	ld.const.f32 	%f2112, [d_filter+952];
	fma.rn.f32 	%f2113, %f2111, %f2112, %f2106;
	ld.shared.f32 	%f2114, [%r18+4544];
	fma.rn.f32 	%f2115, %f2112, %f2114, %f2107;
	ld.shared.f32 	%f2116, [%r18+4608];
	fma.rn.f32 	%f2117, %f2116, %f2112, %f2108;
	ld.shared.f32 	%f2118, [%r18+4672];
	fma.rn.f32 	%f2119, %f2112, %f2118, %f2110;
	ld.shared.f32 	%f2120, [%r18+4484];
	ld.const.f32 	%f2121, [d_filter+956];
	fma.rn.f32 	%f2122, %f2120, %f2121, %f2113;
	ld.shared.f32 	%f2123, [%r18+4548];
	fma.rn.f32 	%f2124, %f2121, %f2123, %f2115;
	ld.shared.f32 	%f2125, [%r18+4612];
	fma.rn.f32 	%f2126, %f2125, %f2121, %f2117;
	ld.shared.f32 	%f2127, [%r18+4676];
	fma.rn.f32 	%f2128, %f2121, %f2127, %f2119;
	ld.shared.f32 	%f2129, [%r18+4488];
	ld.const.f32 	%f2130, [d_filter+960];
	fma.rn.f32 	%f2131, %f2129, %f2130, %f2122;
	ld.shared.f32 	%f2132, [%r18+4552];
	fma.rn.f32 	%f2133, %f2130, %f2132, %f2124;
	ld.shared.f32 	%f2134, [%r18+4616];
	fma.rn.f32 	%f2135, %f2134, %f2130, %f2126;
	ld.shared.f32 	%f2136, [%r18+4680];
	fma.rn.f32 	%f2137, %f2130, %f2136, %f2128;
	ld.shared.f32 	%f2138, [%r18+4492];
	ld.const.f32 	%f2139, [d_filter+964];
	fma.rn.f32 	%f2140, %f2138, %f2139, %f2131;
	ld.shared.f32 	%f2141, [%r18+4556];
	fma.rn.f32 	%f2142, %f2139, %f2141, %f2133;
	ld.shared.f32 	%f2143, [%r18+4620];
	fma.rn.f32 	%f2144, %f2143, %f2139, %f2135;
	ld.shared.f32 	%f2145, [%r18+4684];
	fma.rn.f32 	%f2146, %f2139, %f2145, %f2137;
	ld.shared.f32 	%f2147, [%r18+4496];
	ld.const.f32 	%f2148, [d_filter+968];
	fma.rn.f32 	%f2149, %f2147, %f2148, %f2140;
	ld.shared.f32 	%f2150, [%r18+4560];
	fma.rn.f32 	%f2151, %f2148, %f2150, %f2142;
	ld.shared.f32 	%f2152, [%r18+4624];
	fma.rn.f32 	%f2153, %f2152, %f2148, %f2144;
	ld.shared.f32 	%f2154, [%r18+4688];
	fma.rn.f32 	%f2155, %f2148, %f2154, %f2146;
	ld.shared.f32 	%f2156, [%r18+4500];
	ld.const.f32 	%f2157, [d_filter+972];
	fma.rn.f32 	%f2158, %f2156, %f2157, %f2149;
	ld.shared.f32 	%f2159, [%r18+4564];
	fma.rn.f32 	%f2160, %f2157, %f2159, %f2151;
	ld.shared.f32 	%f2161, [%r18+4628];
	fma.rn.f32 	%f2162, %f2161, %f2157, %f2153;
	ld.shared.f32 	%f2163, [%r18+4692];
	fma.rn.f32 	%f2164, %f2157, %f2163, %f2155;
	ld.shared.f32 	%f2165, [%r18+4504];
	ld.const.f32 	%f2166, [d_filter+976];
	fma.rn.f32 	%f2167, %f2165, %f2166, %f2158;
	ld.shared.f32 	%f2168, [%r18+4568];
	fma.rn.f32 	%f2169, %f2166, %f2168, %f2160;
	ld.shared.f32 	%f2170, [%r18+4632];
	fma.rn.f32 	%f2171, %f2170, %f2166, %f2162;
	ld.shared.f32 	%f2172, [%r18+4696];
	fma.rn.f32 	%f2173, %f2166, %f2172, %f2164;
	ld.shared.f32 	%f2174, [%r18+4508];
	ld.const.f32 	%f2175, [d_filter+980];
	fma.rn.f32 	%f2176, %f2174, %f2175, %f2167;
	ld.shared.f32 	%f2177, [%r18+4572];
	fma.rn.f32 	%f2178, %f2175, %f2177, %f2169;
	ld.shared.f32 	%f2179, [%r18+4636];
	fma.rn.f32 	%f2180, %f2179, %f2175, %f2171;
	ld.shared.f32 	%f2181, [%r18+4700];
	fma.rn.f32 	%f2182, %f2175, %f2181, %f2173;
	ld.shared.f32 	%f2183, [%r18+4512];
	ld.const.f32 	%f2184, [d_filter+984];
	fma.rn.f32 	%f2185, %f2183, %f2184, %f2176;
	ld.shared.f32 	%f2186, [%r18+4576];
	fma.rn.f32 	%f2187, %f2184, %f2186, %f2178;
	ld.shared.f32 	%f2188, [%r18+4640];
	fma.rn.f32 	%f2189, %f2188, %f2184, %f2180;
	ld.shared.f32 	%f2190, [%r18+4704];
	fma.rn.f32 	%f2191, %f2184, %f2190, %f2182;
	ld.shared.f32 	%f2192, [%r18+4516];
	ld.const.f32 	%f2193, [d_filter+988];
	fma.rn.f32 	%f2194, %f2192, %f2193, %f2185;
	ld.shared.f32 	%f2195, [%r18+4580];
	fma.rn.f32 	%f2196, %f2193, %f2195, %f2187;
	ld.shared.f32 	%f2197, [%r18+4644];
	fma.rn.f32 	%f2198, %f2197, %f2193, %f2189;
	ld.shared.f32 	%f2199, [%r18+4708];
	fma.rn.f32 	%f2200, %f2193, %f2199, %f2191;
	ld.shared.f32 	%f2201, [%r18+4520];
	ld.const.f32 	%f2202, [d_filter+992];
	fma.rn.f32 	%f2203, %f2201, %f2202, %f2194;
	ld.shared.f32 	%f2204, [%r18+4584];
	fma.rn.f32 	%f2205, %f2202, %f2204, %f2196;
	ld.shared.f32 	%f2206, [%r18+4648];
	fma.rn.f32 	%f2207, %f2206, %f2202, %f2198;
	ld.shared.f32 	%f2208, [%r18+4712];
	fma.rn.f32 	%f2209, %f2202, %f2208, %f2200;
	ld.shared.f32 	%f2210, [%r18+4524];
	ld.const.f32 	%f2211, [d_filter+996];
	fma.rn.f32 	%f2212, %f2210, %f2211, %f2203;
	ld.shared.f32 	%f2213, [%r18+4588];
	fma.rn.f32 	%f2214, %f2211, %f2213, %f2205;
	ld.shared.f32 	%f2215, [%r18+4652];
	fma.rn.f32 	%f2216, %f2215, %f2211, %f2207;
	ld.shared.f32 	%f2217, [%r18+4716];
	fma.rn.f32 	%f2218, %f2211, %f2217, %f2209;
	ld.shared.f32 	%f2219, [%r18+4528];
	ld.const.f32 	%f2220, [d_filter+1000];
	fma.rn.f32 	%f2221, %f2219, %f2220, %f2212;
	ld.shared.f32 	%f2222, [%r18+4592];
	fma.rn.f32 	%f2223, %f2220, %f2222, %f2214;
	ld.shared.f32 	%f2224, [%r18+4656];
	fma.rn.f32 	%f2225, %f2224, %f2220, %f2216;
	ld.shared.f32 	%f2226, [%r18+4720];
	fma.rn.f32 	%f2227, %f2220, %f2226, %f2218;
	ld.shared.f32 	%f2228, [%r18+4532];
	ld.const.f32 	%f2229, [d_filter+1004];
	fma.rn.f32 	%f2230, %f2228, %f2229, %f2221;
	ld.shared.f32 	%f2231, [%r18+4596];
	fma.rn.f32 	%f2232, %f2229, %f2231, %f2223;
	ld.shared.f32 	%f2233, [%r18+4660];
	fma.rn.f32 	%f2234, %f2233, %f2229, %f2225;
	ld.shared.f32 	%f2235, [%r18+4724];
	fma.rn.f32 	%f2236, %f2229, %f2235, %f2227;
	ld.shared.f32 	%f2237, [%r18+4536];
	ld.const.f32 	%f2238, [d_filter+1008];
	fma.rn.f32 	%f2239, %f2237, %f2238, %f2230;
	ld.shared.f32 	%f2240, [%r18+4600];
	fma.rn.f32 	%f2241, %f2238, %f2240, %f2232;
	ld.shared.f32 	%f2242, [%r18+4664];
	fma.rn.f32 	%f2243, %f2242, %f2238, %f2234;
	ld.shared.f32 	%f2244, [%r18+4728];
	fma.rn.f32 	%f2245, %f2238, %f2244, %f2236;
	ld.shared.f32 	%f2246, [%r18+4540];
	ld.const.f32 	%f2247, [d_filter+1012];
	fma.rn.f32 	%f2248, %f2246, %f2247, %f2239;
	ld.shared.f32 	%f2249, [%r18+4604];
	fma.rn.f32 	%f2250, %f2247, %f2249, %f2241;
	ld.shared.f32 	%f2251, [%r18+4668];
	fma.rn.f32 	%f2252, %f2251, %f2247, %f2243;
	ld.shared.f32 	%f2253, [%r18+4732];
	fma.rn.f32 	%f2254, %f2247, %f2253, %f2245;
	ld.const.f32 	%f2255, [d_filter+1016];
	fma.rn.f32 	%f2256, %f2114, %f2255, %f2248;
	fma.rn.f32 	%f2257, %f2255, %f2116, %f2250;
	fma.rn.f32 	%f2258, %f2118, %f2255, %f2252;
	ld.shared.f32 	%f2259, [%r18+4736];
	fma.rn.f32 	%f2260, %f2255, %f2259, %f2254;
	ld.shared.f32 	%f2261, [%r18+4800];
	ld.const.f32 	%f2262, [d_filter+1020];
	fma.rn.f32 	%f2263, %f2261, %f2262, %f2256;
	ld.shared.f32 	%f2264, [%r18+4864];
	fma.rn.f32 	%f2265, %f2262, %f2264, %f2257;
	ld.shared.f32 	%f2266, [%r18+4928];
	fma.rn.f32 	%f2267, %f2266, %f2262, %f2258;
	ld.shared.f32 	%f2268, [%r18+4992];
	fma.rn.f32 	%f2269, %f2262, %f2268, %f2260;
	ld.shared.f32 	%f2270, [%r18+4804];
	ld.const.f32 	%f2271, [d_filter+1024];
	fma.rn.f32 	%f2272, %f2270, %f2271, %f2263;
	ld.shared.f32 	%f2273, [%r18+4868];
	fma.rn.f32 	%f2274, %f2271, %f2273, %f2265;
	ld.shared.f32 	%f2275, [%r18+4932];
	fma.rn.f32 	%f2276, %f2275, %f2271, %f2267;
	ld.shared.f32 	%f2277, [%r18+4996];
	fma.rn.f32 	%f2278, %f2271, %f2277, %f2269;
	ld.shared.f32 	%f2279, [%r18+4808];
	ld.const.f32 	%f2280, [d_filter+1028];
	fma.rn.f32 	%f2281, %f2279, %f2280, %f2272;
	ld.shared.f32 	%f2282, [%r18+4872];
	fma.rn.f32 	%f2283, %f2280, %f2282, %f2274;
	ld.shared.f32 	%f2284, [%r18+4936];
	fma.rn.f32 	%f2285, %f2284, %f2280, %f2276;
	ld.shared.f32 	%f2286, [%r18+5000];
	fma.rn.f32 	%f2287, %f2280, %f2286, %f2278;
	ld.shared.f32 	%f2288, [%r18+4812];
	ld.const.f32 	%f2289, [d_filter+1032];
	fma.rn.f32 	%f2290, %f2288, %f2289, %f2281;
	ld.shared.f32 	%f2291, [%r18+4876];
	fma.rn.f32 	%f2292, %f2289, %f2291, %f2283;
	ld.shared.f32 	%f2293, [%r18+4940];
	fma.rn.f32 	%f2294, %f2293, %f2289, %f2285;
	ld.shared.f32 	%f2295, [%r18+5004];
	fma.rn.f32 	%f2296, %f2289, %f2295, %f2287;
	ld.shared.f32 	%f2297, [%r18+4816];
	ld.const.f32 	%f2298, [d_filter+1036];
	fma.rn.f32 	%f2299, %f2297, %f2298, %f2290;
	ld.shared.f32 	%f2300, [%r18+4880];
	fma.rn.f32 	%f2301, %f2298, %f2300, %f2292;
	ld.shared.f32 	%f2302, [%r18+4944];
	fma.rn.f32 	%f2303, %f2302, %f2298, %f2294;
	ld.shared.f32 	%f2304, [%r18+5008];
	fma.rn.f32 	%f2305, %f2298, %f2304, %f2296;
	ld.shared.f32 	%f2306, [%r18+4820];
	ld.const.f32 	%f2307, [d_filter+1040];
	fma.rn.f32 	%f2308, %f2306, %f2307, %f2299;
	ld.shared.f32 	%f2309, [%r18+4884];
	fma.rn.f32 	%f2310, %f2307, %f2309, %f2301;
	ld.shared.f32 	%f2311, [%r18+4948];
	fma.rn.f32 	%f2312, %f2311, %f2307, %f2303;
	ld.shared.f32 	%f2313, [%r18+5012];
	fma.rn.f32 	%f2314, %f2307, %f2313, %f2305;
	ld.shared.f32 	%f2315, [%r18+4824];
	ld.const.f32 	%f2316, [d_filter+1044];
	fma.rn.f32 	%f2317, %f2315, %f2316, %f2308;
	ld.shared.f32 	%f2318, [%r18+4888];
	fma.rn.f32 	%f2319, %f2316, %f2318, %f2310;
	ld.shared.f32 	%f2320, [%r18+4952];
	fma.rn.f32 	%f2321, %f2320, %f2316, %f2312;
	ld.shared.f32 	%f2322, [%r18+5016];
	fma.rn.f32 	%f2323, %f2316, %f2322, %f2314;
	ld.shared.f32 	%f2324, [%r18+4828];
	ld.const.f32 	%f2325, [d_filter+1048];
	fma.rn.f32 	%f2326, %f2324, %f2325, %f2317;
	ld.shared.f32 	%f2327, [%r18+4892];
	fma.rn.f32 	%f2328, %f2325, %f2327, %f2319;
	ld.shared.f32 	%f2329, [%r18+4956];
	fma.rn.f32 	%f2330, %f2329, %f2325, %f2321;
	ld.shared.f32 	%f2331, [%r18+5020];
	fma.rn.f32 	%f2332, %f2325, %f2331, %f2323;
	ld.shared.f32 	%f2333, [%r18+4832];
	ld.const.f32 	%f2334, [d_filter+1052];
	fma.rn.f32 	%f2335, %f2333, %f2334, %f2326;
	ld.shared.f32 	%f2336, [%r18+4896];
	fma.rn.f32 	%f2337, %f2334, %f2336, %f2328;
	ld.shared.f32 	%f2338, [%r18+4960];
	fma.rn.f32 	%f2339, %f2338, %f2334, %f2330;
	ld.shared.f32 	%f2340, [%r18+5024];
	fma.rn.f32 	%f2341, %f2334, %f2340, %f2332;
	ld.shared.f32 	%f2342, [%r18+4836];
	ld.const.f32 	%f2343, [d_filter+1056];
	fma.rn.f32 	%f2344, %f2342, %f2343, %f2335;
	ld.shared.f32 	%f2345, [%r18+4900];
	fma.rn.f32 	%f2346, %f2343, %f2345, %f2337;
	ld.shared.f32 	%f2347, [%r18+4964];
	fma.rn.f32 	%f2348, %f2347, %f2343, %f2339;
	ld.shared.f32 	%f2349, [%r18+5028];
	fma.rn.f32 	%f2350, %f2343, %f2349, %f2341;
	ld.shared.f32 	%f2351, [%r18+4840];
	ld.const.f32 	%f2352, [d_filter+1060];
	fma.rn.f32 	%f2353, %f2351, %f2352, %f2344;
	ld.shared.f32 	%f2354, [%r18+4904];
	fma.rn.f32 	%f2355, %f2352, %f2354, %f2346;
	ld.shared.f32 	%f2356, [%r18+4968];
	fma.rn.f32 	%f2357, %f2356, %f2352, %f2348;
	ld.shared.f32 	%f2358, [%r18+5032];
	fma.rn.f32 	%f2359, %f2352, %f2358, %f2350;
	ld.shared.f32 	%f2360, [%r18+4844];
	ld.const.f32 	%f2361, [d_filter+1064];
	fma.rn.f32 	%f2362, %f2360, %f2361, %f2353;
	ld.shared.f32 	%f2363, [%r18+4908];
	fma.rn.f32 	%f2364, %f2361, %f2363, %f2355;
	ld.shared.f32 	%f2365, [%r18+4972];
	fma.rn.f32 	%f2366, %f2365, %f2361, %f2357;
	ld.shared.f32 	%f2367, [%r18+5036];
	fma.rn.f32 	%f2368, %f2361, %f2367, %f2359;
	ld.shared.f32 	%f2369, [%r18+4848];
	ld.const.f32 	%f2370, [d_filter+1068];
	fma.rn.f32 	%f2371, %f2369, %f2370, %f2362;
	ld.shared.f32 	%f2372, [%r18+4912];
	fma.rn.f32 	%f2373, %f2370, %f2372, %f2364;
	ld.shared.f32 	%f2374, [%r18+4976];
	fma.rn.f32 	%f2375, %f2374, %f2370, %f2366;
	ld.shared.f32 	%f2376, [%r18+5040];
	fma.rn.f32 	%f2377, %f2370, %f2376, %f2368;
	ld.shared.f32 	%f2378, [%r18+4852];
	ld.const.f32 	%f2379, [d_filter+1072];
	fma.rn.f32 	%f2380, %f2378, %f2379, %f2371;
	ld.shared.f32 	%f2381, [%r18+4916];
	fma.rn.f32 	%f2382, %f2379, %f2381, %f2373;
	ld.shared.f32 	%f2383, [%r18+4980];
	fma.rn.f32 	%f2384, %f2383, %f2379, %f2375;
	ld.shared.f32 	%f2385, [%r18+5044];
	fma.rn.f32 	%f2386, %f2379, %f2385, %f2377;
	ld.shared.f32 	%f2387, [%r18+4856];
	ld.const.f32 	%f2388, [d_filter+1076];
	fma.rn.f32 	%f2389, %f2387, %f2388, %f2380;
	ld.shared.f32 	%f2390, [%r18+4920];
	fma.rn.f32 	%f2391, %f2388, %f2390, %f2382;
	ld.shared.f32 	%f2392, [%r18+4984];
	fma.rn.f32 	%f2393, %f2392, %f2388, %f2384;
	ld.shared.f32 	%f2394, [%r18+5048];
	fma.rn.f32 	%f2395, %f2388, %f2394, %f2386;
	ld.shared.f32 	%f2396, [%r18+4860];
	ld.const.f32 	%f2397, [d_filter+1080];
	fma.rn.f32 	%f2398, %f2396, %f2397, %f2389;
	ld.shared.f32 	%f2399, [%r18+4924];
	fma.rn.f32 	%f2400, %f2397, %f2399, %f2391;
	ld.shared.f32 	%f2401, [%r18+4988];
	fma.rn.f32 	%f2402, %f2401, %f2397, %f2393;
	ld.shared.f32 	%f2403, [%r18+5052];
	fma.rn.f32 	%f2404, %f2397, %f2403, %f2395;
	ld.const.f32 	%f2405, [d_filter+1084];
	fma.rn.f32 	%f2406, %f2264, %f2405, %f2398;
	fma.rn.f32 	%f2407, %f2405, %f2266, %f2400;
	fma.rn.f32 	%f2408, %f2268, %f2405, %f2402;
	ld.shared.f32 	%f2409, [%r18+5056];
	fma.rn.f32 	%f2410, %f2405, %f2409, %f2404;
	ld.shared.f32 	%f2411, [%r18+5120];
	ld.const.f32 	%f2412, [d_filter+1088];
	fma.rn.f32 	%f2413, %f2411, %f2412, %f2406;
	ld.shared.f32 	%f2414, [%r18+5184];
	fma.rn.f32 	%f2415, %f2412, %f2414, %f2407;
	ld.shared.f32 	%f2416, [%r18+5248];
	fma.rn.f32 	%f2417, %f2416, %f2412, %f2408;
	ld.shared.f32 	%f2418, [%r18+5312];
	fma.rn.f32 	%f2419, %f2412, %f2418, %f2410;
	ld.shared.f32 	%f2420, [%r18+5124];
	ld.const.f32 	%f2421, [d_filter+1092];
	fma.rn.f32 	%f2422, %f2420, %f2421, %f2413;
	ld.shared.f32 	%f2423, [%r18+5188];
	fma.rn.f32 	%f2424, %f2421, %f2423, %f2415;
	ld.shared.f32 	%f2425, [%r18+5252];
	fma.rn.f32 	%f2426, %f2425, %f2421, %f2417;
	ld.shared.f32 	%f2427, [%r18+5316];
	fma.rn.f32 	%f2428, %f2421, %f2427, %f2419;
	ld.shared.f32 	%f2429, [%r18+5128];
	ld.const.f32 	%f2430, [d_filter+1096];
	fma.rn.f32 	%f2431, %f2429, %f2430, %f2422;
	ld.shared.f32 	%f2432, [%r18+5192];
	fma.rn.f32 	%f2433, %f2430, %f2432, %f2424;
	ld.shared.f32 	%f2434, [%r18+5256];
	fma.rn.f32 	%f2435, %f2434, %f2430, %f2426;
	ld.shared.f32 	%f2436, [%r18+5320];
	fma.rn.f32 	%f2437, %f2430, %f2436, %f2428;
	ld.shared.f32 	%f2438, [%r18+5132];
	ld.const.f32 	%f2439, [d_filter+1100];
	fma.rn.f32 	%f2440, %f2438, %f2439, %f2431;
	ld.shared.f32 	%f2441, [%r18+5196];
	fma.rn.f32 	%f2442, %f2439, %f2441, %f2433;
	ld.shared.f32 	%f2443, [%r18+5260];
	fma.rn.f32 	%f2444, %f2443, %f2439, %f2435;
	ld.shared.f32 	%f2445, [%r18+5324];
	fma.rn.f32 	%f2446, %f2439, %f2445, %f2437;
	ld.shared.f32 	%f2447, [%r18+5136];
	ld.const.f32 	%f2448, [d_filter+1104];
	fma.rn.f32 	%f2449, %f2447, %f2448, %f2440;
	ld.shared.f32 	%f2450, [%r18+5200];
	fma.rn.f32 	%f2451, %f2448, %f2450, %f2442;
	ld.shared.f32 	%f2452, [%r18+5264];
	fma.rn.f32 	%f2453, %f2452, %f2448, %f2444;
	ld.shared.f32 	%f2454, [%r18+5328];
	fma.rn.f32 	%f2455, %f2448, %f2454, %f2446;
	ld.shared.f32 	%f2456, [%r18+5140];
	ld.const.f32 	%f2457, [d_filter+1108];
	fma.rn.f32 	%f2458, %f2456, %f2457, %f2449;
	ld.shared.f32 	%f2459, [%r18+5204];
	fma.rn.f32 	%f2460, %f2457, %f2459, %f2451;
	ld.shared.f32 	%f2461, [%r18+5268];
	fma.rn.f32 	%f2462, %f2461, %f2457, %f2453;
	ld.shared.f32 	%f2463, [%r18+5332];
	fma.rn.f32 	%f2464, %f2457, %f2463, %f2455;
	ld.shared.f32 	%f2465, [%r18+5144];
	ld.const.f32 	%f2466, [d_filter+1112];
	fma.rn.f32 	%f2467, %f2465, %f2466, %f2458;
	ld.shared.f32 	%f2468, [%r18+5208];
	fma.rn.f32 	%f2469, %f2466, %f2468, %f2460;
	ld.shared.f32 	%f2470, [%r18+5272];
	fma.rn.f32 	%f2471, %f2470, %f2466, %f2462;
	ld.shared.f32 	%f2472, [%r18+5336];
	fma.rn.f32 	%f2473, %f2466, %f2472, %f2464;
	ld.shared.f32 	%f2474, [%r18+5148];
	ld.const.f32 	%f2475, [d_filter+1116];
	fma.rn.f32 	%f2476, %f2474, %f2475, %f2467;
	ld.shared.f32 	%f2477, [%r18+5212];
	fma.rn.f32 	%f2478, %f2475, %f2477, %f2469;
	ld.shared.f32 	%f2479, [%r18+5276];
	fma.rn.f32 	%f2480, %f2479, %f2475, %f2471;
	ld.shared.f32 	%f2481, [%r18+5340];
	fma.rn.f32 	%f2482, %f2475, %f2481, %f2473;
	ld.shared.f32 	%f2483, [%r18+5152];
	ld.const.f32 	%f2484, [d_filter+1120];
	fma.rn.f32 	%f2485, %f2483, %f2484, %f2476;
	ld.shared.f32 	%f2486, [%r18+5216];
	fma.rn.f32 	%f2487, %f2484, %f2486, %f2478;
	ld.shared.f32 	%f2488, [%r18+5280];
	fma.rn.f32 	%f2489, %f2488, %f2484, %f2480;
	ld.shared.f32 	%f2490, [%r18+5344];
	fma.rn.f32 	%f2491, %f2484, %f2490, %f2482;
	ld.shared.f32 	%f2492, [%r18+5156];
	ld.const.f32 	%f2493, [d_filter+1124];
	fma.rn.f32 	%f2494, %f2492, %f2493, %f2485;
	ld.shared.f32 	%f2495, [%r18+5220];
	fma.rn.f32 	%f2496, %f2493, %f2495, %f2487;
	ld.shared.f32 	%f2497, [%r18+5284];
	fma.rn.f32 	%f2498, %f2497, %f2493, %f2489;
	ld.shared.f32 	%f2499, [%r18+5348];
	fma.rn.f32 	%f2500, %f2493, %f2499, %f2491;
	ld.shared.f32 	%f2501, [%r18+5160];
	ld.const.f32 	%f2502, [d_filter+1128];
	fma.rn.f32 	%f2503, %f2501, %f2502, %f2494;
	ld.shared.f32 	%f2504, [%r18+5224];
	fma.rn.f32 	%f2505, %f2502, %f2504, %f2496;
	ld.shared.f32 	%f2506, [%r18+5288];
	fma.rn.f32 	%f2507, %f2506, %f2502, %f2498;
	ld.shared.f32 	%f2508, [%r18+5352];
	fma.rn.f32 	%f2509, %f2502, %f2508, %f2500;
	ld.shared.f32 	%f2510, [%r18+5164];
	ld.const.f32 	%f2511, [d_filter+1132];
	fma.rn.f32 	%f2512, %f2510, %f2511, %f2503;
	ld.shared.f32 	%f2513, [%r18+5228];
	fma.rn.f32 	%f2514, %f2511, %f2513, %f2505;
	ld.shared.f32 	%f2515, [%r18+5292];
	fma.rn.f32 	%f2516, %f2515, %f2511, %f2507;
	ld.shared.f32 	%f2517, [%r18+5356];
	fma.rn.f32 	%f2518, %f2511, %f2517, %f2509;
	ld.shared.f32 	%f2519, [%r18+5168];
	ld.const.f32 	%f2520, [d_filter+1136];
	fma.rn.f32 	%f2521, %f2519, %f2520, %f2512;
	ld.shared.f32 	%f2522, [%r18+5232];
	fma.rn.f32 	%f2523, %f2520, %f2522, %f2514;
	ld.shared.f32 	%f2524, [%r18+5296];
	fma.rn.f32 	%f2525, %f2524, %f2520, %f2516;
	ld.shared.f32 	%f2526, [%r18+5360];
	fma.rn.f32 	%f2527, %f2520, %f2526, %f2518;
	ld.shared.f32 	%f2528, [%r18+5172];
	ld.const.f32 	%f2529, [d_filter+1140];
	fma.rn.f32 	%f2530, %f2528, %f2529, %f2521;
	ld.shared.f32 	%f2531, [%r18+5236];
	fma.rn.f32 	%f2532, %f2529, %f2531, %f2523;
	ld.shared.f32 	%f2533, [%r18+5300];
	fma.rn.f32 	%f2534, %f2533, %f2529, %f2525;
	ld.shared.f32 	%f2535, [%r18+5364];
	fma.rn.f32 	%f2536, %f2529, %f2535, %f2527;
	ld.shared.f32 	%f2537, [%r18+5176];
	ld.const.f32 	%f2538, [d_filter+1144];
	fma.rn.f32 	%f2539, %f2537, %f2538, %f2530;
	ld.shared.f32 	%f2540, [%r18+5240];
	fma.rn.f32 	%f2541, %f2538, %f2540, %f2532;
	ld.shared.f32 	%f2542, [%r18+5304];
	fma.rn.f32 	%f2543, %f2542, %f2538, %f2534;
	ld.shared.f32 	%f2544, [%r18+5368];
	fma.rn.f32 	%f2545, %f2538, %f2544, %f2536;
	ld.shared.f32 	%f2546, [%r18+5180];
	ld.const.f32 	%f2547, [d_filter+1148];
	fma.rn.f32 	%f2548, %f2546, %f2547, %f2539;
	ld.shared.f32 	%f2549, [%r18+5244];
	fma.rn.f32 	%f2550, %f2547, %f2549, %f2541;
	ld.shared.f32 	%f2551, [%r18+5308];
	fma.rn.f32 	%f2552, %f2551, %f2547, %f2543;
	ld.shared.f32 	%f2553, [%r18+5372];
	fma.rn.f32 	%f2554, %f2547, %f2553, %f2545;
	ld.const.f32 	%f2555, [d_filter+1152];
	fma.rn.f32 	%f2556, %f2414, %f2555, %f2548;
	fma.rn.f32 	%f2557, %f2555, %f2416, %f2550;
	fma.rn.f32 	%f2558, %f2418, %f2555, %f2552;
	ld.shared.f32 	%f2559, [%r18+5376];
	fma.rn.f32 	%f2560, %f2555, %f2559, %f2554;
	st.global.f32 	[%rd8], %f2556;
	st.global.f32 	[%rd8+64], %f2557;
	st.global.f32 	[%rd8+128], %f2558;
	st.global.f32 	[%rd8+192], %f2560;
	ret;

}


// ===== COMPILED SASS (sm_100) =====

	.target	sm_100

	.elftype	@"ET_EXEC"


//--------------------- .note.nv.tkinfo           --------------------------
	.section	.note.nv.tkinfo,"",@"SHT_NOTE"
	.sectionflags	@"SHF_NOTE_NV_TKINFO"
	.tkinfo
        /*0018*/ 	.word	0x00000002
        /*0030*/ 	.string	""
        /*0030*/ 	.string	"ptxas"
        /*0030*/ 	.string	"Cuda compilation tools, release 13.0, V13.0.88"
        /*0030*/ 	.string	"Build cuda_13.0.r13.0/compiler.36424714_0"
        /*0030*/ 	.string	"-arch sm_100 -m 64 "



//--------------------- .note.nv.cuinfo           --------------------------
	.section	.note.nv.cuinfo,"",@"SHT_NOTE"
	.sectionflags	@"SHF_NOTE_NV_CUINFO"
        /*0018*/ 	.short	0x0002
        /*001a*/ 	.short	0x0064
        /*001c*/ 	.short	0x0082
	.zero		2


//--------------------- .nv.info                  --------------------------
	.section	.nv.info,"",@"SHT_CUDA_INFO"
	.align	4


	//----- nvinfo : EIATTR_REGCOUNT
	.align		4
        /*0000*/ 	.byte	0x04, 0x2f
        /*0002*/ 	.short	(.L_2 - .L_1)
	.align		4
.L_1:
        /*0004*/ 	.word	index@(convolution2d_kernel_naive)
        /*0008*/ 	.word	0x00000020


	//----- nvinfo : EIATTR_FRAME_SIZE
	.align		4
.L_2:
        /*000c*/ 	.byte	0x04, 0x11
        /*000e*/ 	.short	(.L_4 - .L_3)
	.align		4
.L_3:
        /*0010*/ 	.word	index@(convolution2d_kernel_naive)
        /*0014*/ 	.word	0x00000000


	//----- nvinfo : EIATTR_REGCOUNT
	.align		4
.L_4:
        /*0018*/ 	.byte	0x04, 0x2f
        /*001a*/ 	.short	(.L_6 - .L_5)
	.align		4
.L_5:
        /*001c*/ 	.word	index@(convolution2d_kernel)
        /*0020*/ 	.word	0x00000020


	//----- nvinfo : EIATTR_FRAME_SIZE
	.align		4
.L_6:
        /*0024*/ 	.byte	0x04, 0x11
        /*0026*/ 	.short	(.L_8 - .L_7)
	.align		4
.L_7:
        /*0028*/ 	.word	index@(convolution2d_kernel)
        /*002c*/ 	.word	0x00000000


	//----- nvinfo : EIATTR_MIN_STACK_SIZE
	.align		4
.L_8:
        /*0030*/ 	.byte	0x04, 0x12
        /*0032*/ 	.short	(.L_10 - .L_9)
	.align		4
.L_9:
        /*0034*/ 	.word	index@(convolution2d_kernel)
        /*0038*/ 	.word	0x00000000


	//----- nvinfo : EIATTR_MIN_STACK_SIZE
	.align		4
.L_10:
        /*003c*/ 	.byte	0x04, 0x12
        /*003e*/ 	.short	(.L_12 - .L_11)
	.align		4
.L_11:
        /*0040*/ 	.word	index@(convolution2d_kernel_naive)
        /*0044*/ 	.word	0x00000000
.L_12:


//--------------------- .nv.compat                --------------------------
	.section	.nv.compat,"",@"SHT_CUDA_COMPAT_INFO"
	.align	4
        /*0000*/ 	.byte	0x02, 0x09, 0x00, 0x00, 0x02, 0x02, 0x01, 0x00, 0x02, 0x05, 0x05, 0x00, 0x03, 0x07, 0x01, 0x01
        /*0010*/ 	.byte	0x02, 0x03, 0x00, 0x00, 0x02, 0x06, 0x01, 0x00, 0x04, 0x0b, 0x08, 0x00, 0x09, 0x00, 0x00, 0x00
        /*0020*/ 	.byte	0x00, 0x00, 0x00, 0x00


//--------------------- .nv.info.convolution2d_kernel --------------------------
	.section	.nv.info.convolution2d_kernel,"",@"SHT_CUDA_INFO"
	.sectionflags	@""
	.align	4


	//----- nvinfo : EIATTR_CUDA_API_VERSION
	.align		4
        /*0000*/ 	.byte	0x04, 0x37
        /*0002*/ 	.short	(.L_14 - .L_13)
.L_13:
        /*0004*/ 	.word	0x00000082


	//----- nvinfo : EIATTR_KPARAM_INFO
	.align		4
.L_14:
        /*0008*/ 	.byte	0x04, 0x17
        /*000a*/ 	.short	(.L_16 - .L_15)
.L_15:
        /*000c*/ 	.word	0x00000000
        /*0010*/ 	.short	0x0001
        /*0012*/ 	.short	0x0008
        /*0014*/ 	.byte	0x00, 0xf5, 0x21, 0x00


	//----- nvinfo : EIATTR_KPARAM_INFO
	.align		4
.L_16:
        /*0018*/ 	.byte	0x04, 0x17
        /*001a*/ 	.short	(.L_18 - .L_17)
.L_17:
        /*001c*/ 	.word	0x00000000
        /*0020*/ 	.short	0x0000
        /*0022*/ 	.short	0x0000
        /*0024*/ 	.byte	0x00, 0xf5, 0x21, 0x00


	//----- nvinfo : EIATTR_SPARSE_MMA_MASK
	.align		4
.L_18:
        /*0028*/ 	.byte	0x03, 0x50
        /*002a*/ 	.short	0x0000


	//----- nvinfo : EIATTR_MAXREG_COUNT
	.align		4
        /*002c*/ 	.byte	0x03, 0x1b
        /*002e*/ 	.short	0x00ff


	//----- nvinfo : EIATTR_NUM_BARRIERS
	.align		4
        /*0030*/ 	.byte	0x02, 0x4c
        /*0032*/ 	.byte	0x01
	.zero		1


	//----- nvinfo : EIATTR_MERCURY_ISA_VERSION
	.align		4
        /*0034*/ 	.byte	0x03, 0x5f
        /*0036*/ 	.short	0x0101


	//----- nvinfo : EIATTR_VRC_CTA_INIT_COUNT
	.align		4
        /*0038*/ 	.byte	0x02, 0x4a
	.zero		1
	.zero		1


	//----- nvinfo : EIATTR_EXIT_INSTR_OFFSETS
	.align		4
        /*003c*/ 	.byte	0x04, 0x1c
        /*003e*/ 	.short	(.L_20 - .L_19)


	//   ....[0]....
.L_19:
        /*0040*/ 	.word	0x000094d0


	//----- nvinfo : EIATTR_CBANK_PARAM_SIZE
	.align		4
.L_20:
        /*0044*/ 	.byte	0x03, 0x19
        /*0046*/ 	.short	0x0010


	//----- nvinfo : EIATTR_PARAM_CBANK
	.align		4
        /*0048*/ 	.byte	0x04, 0x0a
        /*004a*/ 	.short	(.L_22 - .L_21)
	.align		4
.L_21:
        /*004c*/ 	.word	index@(.nv.constant0.convolution2d_kernel)
        /*0050*/ 	.short	0x0380
        /*0052*/ 	.short	0x0010


	//----- nvinfo : EIATTR_SW_WAR
	.align		4
.L_22:
        /*0054*/ 	.byte	0x04, 0x36
        /*0056*/ 	.short	(.L_24 - .L_23)
.L_23:
        /*0058*/ 	.word	0x00000008
.L_24:


//--------------------- .nv.info.convolution2d_kernel_naive --------------------------
	.section	.nv.info.convolution2d_kernel_naive,"",@"SHT_CUDA_INFO"
	.sectionflags	@""
	.align	4


	//----- nvinfo : EIATTR_CUDA_API_VERSION
	.align		4
        /*0000*/ 	.byte	0x04, 0x37
        /*0002*/ 	.short	(.L_26 - .L_25)
.L_25:
        /*0004*/ 	.word	0x00000082


	//----- nvinfo : EIATTR_KPARAM_INFO
	.align		4
.L_26:
        /*0008*/ 	.byte	0x04, 0x17
        /*000a*/ 	.short	(.L_28 - .L_27)
.L_27:
        /*000c*/ 	.word	0x00000000
        /*0010*/ 	.short	0x0001
        /*0012*/ 	.short	0x0008
        /*0014*/ 	.byte	0x00, 0xf5, 0x21, 0x00


	//----- nvinfo : EIATTR_KPARAM_INFO
	.align		4
.L_28:
        /*0018*/ 	.byte	0x04, 0x17
        /*001a*/ 	.short	(.L_30 - .L_29)
.L_29:
        /*001c*/ 	.word	0x00000000
        /*0020*/ 	.short	0x0000
        /*0022*/ 	.short	0x0000
        /*0024*/ 	.byte	0x00, 0xf5, 0x21, 0x00


	//----- nvinfo : EIATTR_SPARSE_MMA_MASK
	.align		4
.L_30:
        /*0028*/ 	.byte	0x03, 0x50
        /*002a*/ 	.short	0x0000


	//----- nvinfo : EIATTR_MAXREG_COUNT
	.align		4
        /*002c*/ 	.byte	0x03, 0x1b
        /*002e*/ 	.short	0x00ff


	//----- nvinfo : EIATTR_MERCURY_ISA_VERSION
	.align		4
        /*0030*/ 	.byte	0x03, 0x5f
        /*0032*/ 	.short	0x0101


	//----- nvinfo : EIATTR_VRC_CTA_INIT_COUNT
	.align		4
        /*0034*/ 	.byte	0x02, 0x4a
	.zero		1
	.zero		1


	//----- nvinfo : EIATTR_EXIT_INSTR_OFFSETS
	.align		4
        /*0038*/ 	.byte	0x04, 0x1c
        /*003a*/ 	.short	(.L_32 - .L_31)


	//   ....[0]....
.L_31:
        /*003c*/ 	.word	0x00000090


	//   ....[1]....
        /*0040*/ 	.word	0x00002c30


	//----- nvinfo : EIATTR_CBANK_PARAM_SIZE
	.align		4
.L_32:
        /*0044*/ 	.byte	0x03, 0x19
        /*0046*/ 	.short	0x0010


	//----- nvinfo : EIATTR_PARAM_CBANK
	.align		4
        /*0048*/ 	.byte	0x04, 0x0a
        /*004a*/ 	.short	(.L_34 - .L_33)
	.align		4
.L_33:
        /*004c*/ 	.word	index@(.nv.constant0.convolution2d_kernel_naive)
        /*0050*/ 	.short	0x0380
        /*0052*/ 	.short	0x0010


	//----- nvinfo : EIATTR_SW_WAR
	.align		4
.L_34:
        /*0054*/ 	.byte	0x04, 0x36
        /*0056*/ 	.short	(.L_36 - .L_35)
.L_35:
        /*0058*/ 	.word	0x00000008
.L_36:


//--------------------- .nv.callgraph             --------------------------
	.section	.nv.callgraph,"",@"SHT_CUDA_CALLGRAPH"
	.align	4
	.sectionentsize	8
	.align		4
        /*0000*/ 	.word	0x00000000
	.align		4
        /*0004*/ 	.word	0xffffffff
	.align		4
        /*0008*/ 	.word	0x00000000
	.align		4
        /*000c*/ 	.word	0xfffffffe
	.align		4
        /*0010*/ 	.word	0x00000000
	.align		4
        /*0014*/ 	.word	0xfffffffd
	.align		4
        /*0018*/ 	.word	0x00000000
	.align		4
        /*001c*/ 	.word	0xfffffffc


//--------------------- .nv.constant3             --------------------------
	.section	.nv.constant3,"a",@progbits
	.align	4
.nv.constant3:
	.type		d_filter,@object
	.size		d_filter,(.L_0 - d_filter)
d_filter:
	.zero		1156
.L_0:


//--------------------- .text.convolution2d_kernel --------------------------
	.section	.text.convolution2d_kernel,"ax",@progbits
	.align	128
        .global         convolution2d_kernel
        .type           convolution2d_kernel,@function
        .size           convolution2d_kernel,(.L_x_2 - convolution2d_kernel)
        .other          convolution2d_kernel,@"STO_CUDA_ENTRY STV_DEFAULT"
convolution2d_kernel:
.text.convolution2d_kernel:
[----:B------:R-:W-:Y:S01]  /*0000*/  LDC R1, c[0x0][0x37c] ;  /* 0x0000df00ff017b82 */ /* 0x000fe20000000800 */
[----:B------:R-:W0:Y:S07]  /*0010*/  S2R R9, SR_TID.Y ;  /* 0x0000000000097919 */ /* 0x000e2e0000002200 */
[----:B------:R-:W1:Y:S01]  /*0020*/  LDC.64 R2, c[0x0][0x388] ;  /* 0x0000e200ff027b82 */ /* 0x000e620000000a00 */
[----:B------:R-:W2:Y:S01]  /*0030*/  LDCU.64 UR6, c[0x0][0x358] ;  /* 0x00006b00ff0677ac */ /* 0x000ea20008000a00 */
[----:B------:R-:W3:Y:S01]  /*0040*/  S2R R11, SR_TID.X ;  /* 0x00000000000b7919 */ /* 0x000ee20000002100 */
[----:B------:R-:W0:Y:S01]  /*0050*/  S2R R7, SR_CTAID.Y ;  /* 0x0000000000077919 */ /* 0x000e220000002600 */
[----:B------:R-:W3:Y:S04]  /*0060*/  S2R R6, SR_CTAID.X ;  /* 0x0000000000067919 */ /* 0x000ee80000002500 */
[----:B------:R-:W4:Y:S01]  /*0070*/  S2UR UR5, SR_CgaCtaId ;  /* 0x00000000000579c3 */ /* 0x000f220000008800 */
[----:B------:R-:W-:Y:S01]  /*0080*/  UMOV UR4, 0x400 ;  /* 0x0000040000047882 */ /* 0x000fe20000000000 */
[----:B------:R-:W5:Y:S01]  /*0090*/  LDCU.128 UR8, c[0x3][URZ] ;  /* 0x00c00000ff0877ac */ /* 0x000f620008000c00 */
[----:B------:R-:W5:Y:S01]  /*00a0*/  LDCU.128 UR12, c[0x3][0x10] ;  /* 0x00c00200ff0c77ac */ /* 0x000f620008000c00 */
[----:B0-----:R-:W-:-:S02]  /*00b0*/  LEA R0, R7, R9, 0x4 ;  /* 0x0000000907007211 */ /* 0x001fc400078e20ff */
[----:B---3--:R-:W-:-:S05]  /*00c0*/  LEA R5, R6, R11, 0x6 ;  /* 0x0000000b06057211 */ /* 0x008fca00078e30ff */
[----:B------:R-:W-:-:S04]  /*00d0*/  IMAD R5, R0, 0x410, R5 ;  /* 0x0000041000057824 */ /* 0x000fc800078e0205 */
[----:B-1----:R-:W-:-:S05]  /*00e0*/  IMAD.WIDE.U32 R2, R5, 0x4, R2 ;  /* 0x0000000405027825 */ /* 0x002fca00078e0002 */
[----:B--2---:R-:W2:Y:S04]  /*00f0*/  LDG.E.CONSTANT R4, desc[UR6][R2.64] ;  /* 0x0000000602047981 */ /* 0x004ea8000c1e9900 */
[----:B------:R-:W3:Y:S04]  /*0100*/  LDG.E.CONSTANT R10, desc[UR6][R2.64+0x40] ;  /* 0x00004006020a7981 */ /* 0x000ee8000c1e9900 */
[----:B------:R-:W5:Y:S04]  /*0110*/  LDG.E.CONSTANT R12, desc[UR6][R2.64+0x80] ;  /* 0x00008006020c7981 */ /* 0x000f68000c1e9900 */
[----:B------:R-:W5:Y:S04]  /*0120*/  LDG.E.CONSTANT R14, desc[UR6][R2.64+0xc0] ;  /* 0x0000c006020e7981 */ /* 0x000f68000c1e9900 */
[----:B------:R-:W5:Y:S04]  /*0130*/  LDG.E.CONSTANT R16, desc[UR6][R2.64+0x100] ;  /* 0x0001000602107981 */ /* 0x000f68000c1e9900 */
[----:B------:R-:W5:Y:S04]  /*0140*/  LDG.E.CONSTANT R18, desc[UR6][R2.64+0x10400] ;  /* 0x0104000602127981 */ /* 0x000f68000c1e9900 */
[----:B------:R-:W5:Y:S04]  /*0150*/  LDG.E.CONSTANT R20, desc[UR6][R2.64+0x10440] ;  /* 0x0104400602147981 */ /* 0x000f68000c1e9900 */
[----:B------:R-:W5:Y:S04]  /*0160*/  LDG.E.CONSTANT R22, desc[UR6][R2.64+0x10480] ;  /* 0x0104800602167981 */ /* 0x000f68000c1e9900 */
[----:B------:R-:W5:Y:S04]  /*0170*/  LDG.E.CONSTANT R24, desc[UR6][R2.64+0x104c0] ;  /* 0x0104c00602187981 */ /* 0x000f68000c1e9900 */
[----:B------:R-:W5:Y:S01]  /*0180*/  LDG.E.CONSTANT R26, desc[UR6][R2.64+0x10500] ;  /* 0x01050006021a7981 */ /* 0x000f62000c1e9900 */
[----:B------:R-:W-:Y:S01]  /*0190*/  SHF.L.U32 R0, R9, 0xa, RZ ;  /* 0x0000000a09007819 */ /* 0x000fe200000006ff */
[----:B----4-:R-:W-:-:S03]  /*01a0*/  ULEA UR4, UR5, UR4, 0x18 ;  /* 0x0000000405047291 */ /* 0x010fc6000f8ec0ff */
[----:B------:R-:W-:-:S04]  /*01b0*/  LOP3.LUT R8, R0, R11, RZ, 0xfc, !PT ;  /* 0x0000000b00087212 */ /* 0x000fc800078efcff */
[----:B------:R-:W-:Y:S01]  /*01c0*/  LEA R7, R7, R8, 0xe ;  /* 0x0000000807077211 */ /* 0x000fe200078e70ff */
[----:B------:R-:W-:-:S05]  /*01d0*/  IMAD R5, R9, -0x3b0, R8 ;  /* 0xfffffc5009057824 */ /* 0x000fca00078e0208 */
[----:B------:R-:W-:Y:S01]  /*01e0*/  LEA R5, R5, UR4, 0x2 ;  /* 0x0000000405057c11 */ /* 0x000fe2000f8e10ff */
[----:B------:R-:W0:Y:S04]  /*01f0*/  LDCU UR4, c[0x3][0x480] ;  /* 0x00c09000ff0477ac */ /* 0x000e280008000800 */
[----:B--2---:R-:W-:Y:S04]  /*0200*/  STS [R5], R4 ;  /* 0x0000000405007388 */ /* 0x004fe80000000800 */
[----:B---3--:R-:W-:Y:S04]  /*0210*/  STS [R5+0x40], R10 ;  /* 0x0000400a05007388 */ /* 0x008fe80000000800 */
[----:B-----5:R-:W-:Y:S04]  /*0220*/  STS [R5+0x80], R12 ;  /* 0x0000800c05007388 */ /* 0x020fe80000000800 */
[----:B------:R-:W-:Y:S04]  /*0230*/  STS [R5+0xc0], R14 ;  /* 0x0000c00e05007388 */ /* 0x000fe80000000800 */
[----:B------:R-:W-:Y:S04]  /*0240*/  STS [R5+0x100], R16 ;  /* 0x0001001005007388 */ /* 0x000fe80000000800 */
[----:B------:R-:W-:Y:S04]  /*0250*/  STS [R5+0x1400], R18 ;  /* 0x0014001205007388 */ /* 0x000fe80000000800 */
[----:B------:R-:W-:Y:S04]  /*0260*/  STS [R5+0x1440], R20 ;  /* 0x0014401405007388 */ /* 0x000fe80000000800 */
[----:B------:R-:W-:Y:S04]  /*0270*/  STS [R5+0x1480], R22 ;  /* 0x0014801605007388 */ /* 0x000fe80000000800 */
[----:B------:R-:W-:Y:S04]  /*0280*/  STS [R5+0x14c0], R24 ;  /* 0x0014c01805007388 */ /* 0x000fe80000000800 */
[----:B------:R-:W-:Y:S01]  /*0290*/  STS [R5+0x1500], R26 ;  /* 0x0015001a05007388 */ /* 0x000fe20000000800 */
[----:B------:R-:W-:Y:S06]  /*02a0*/  BAR.SYNC.DEFER_BLOCKING 0x0 ;  /* 0x0000000000007b1d */ /* 0x000fec0000010000 */
[----:B------:R-:W1:Y:S04]  /*02b0*/  LDS R4, [R5] ;  /* 0x0000000005047984 */ /* 0x000e680000000800 */
[----:B------:R-:W2:Y:S04]  /*02c0*/  LDS R3, [R5+0x40] ;  /* 0x0000400005037984 */ /* 0x000ea80000000800 */
[----:B------:R-:W3:Y:S04]  /*02d0*/  LDS R2, [R5+0x80] ;  /* 0x0000800005027984 */ /* 0x000ee80000000800 */
[----:B------:R-:W4:Y:S04]  /*02e0*/  LDS R0, [R5+0xc0] ;  /* 0x0000c00005007984 */ /* 0x000f280000000800 */
[----:B------:R-:W5:Y:S04]  /*02f0*/  LDS R13, [R5+0x4] ;  /* 0x00000400050d7984 */ /* 0x000f680000000800 */
[----:B------:R-:W0:Y:S04]  /*0300*/  LDS R28, [R5+0x44] ;  /* 0x00004400051c7984 */ /* 0x000e280000000800 */
[----:B------:R-:W0:Y:S04]  /*0310*/  LDS R12, [R5+0x84] ;  /* 0x00008400050c7984 */ /* 0x000e280000000800 */
[----:B------:R-:W0:Y:S04]  /*0320*/  LDS R17, [R5+0xc4] ;  /* 0x0000c40005117984 */ /* 0x000e280000000800 */
[----:B------:R-:W0:Y:S04]  /*0330*/  LDS R16, [R5+0x8] ;  /* 0x0000080005107984 */ /* 0x000e280000000800 */
[----:B------:R-:W0:Y:S04]  /*0340*/  LDS R11, [R5+0x88] ;  /* 0x00008800050b7984 */ /* 0x000e280000000800 */
[----:B------:R-:W0:Y:S01]  /*0350*/  LDS R10, [R5+0xc8] ;  /* 0x0000c800050a7984 */ /* 0x000e220000000800 */
[----:B-1----:R-:W-:Y:S01]  /*0360*/  FFMA R8, R4, UR8, RZ ;  /* 0x0000000804087c23 */ /* 0x002fe200080000ff */
[----:B------:R-:W-:-:S02]  /*0370*/  LEA R4, R6, R7, 0x6 ;  /* 0x0000000706047211 */ /* 0x000fc400078e30ff */
[----:B------:R-:W1:Y:S01]  /*0380*/  LDS R14, [R5+0xc] ;  /* 0x00000c00050e7984 */ /* 0x000e620000000800 */
[----:B--2---:R-:W-:-:S03]  /*0390*/  FFMA R9, R3, UR8, RZ ;  /* 0x0000000803097c23 */ /* 0x004fc600080000ff */
[----:B------:R-:W2:Y:S01]  /*03a0*/  LDS R15, [R5+0x48] ;  /* 0x00004800050f7984 */ /* 0x000ea20000000800 */
[----:B---3--:R-:W-:-:S03]  /*03b0*/  FFMA R23, R2, UR8, RZ ;  /* 0x0000000802177c23 */ /* 0x008fc600080000ff */
[----:B------:R-:W3:Y:S01]  /*03c0*/  LDS R19, [R5+0x4c] ;  /* 0x00004c0005137984 */ /* 0x000ee20000000800 */
[----:B----4-:R-:W-:-:S03]  /*03d0*/  FFMA R18, R0, UR8, RZ ;  /* 0x0000000800127c23 */ /* 0x010fc600080000ff */
[----:B------:R-:W4:Y:S01]  /*03e0*/  LDS R21, [R5+0x8c] ;  /* 0x00008c0005157984 */ /* 0x000f220000000800 */
[----:B-----5:R-:W-:-:S03]  /*03f0*/  FFMA R25, R13, UR9, R8 ;  /* 0x000000090d197c23 */ /* 0x020fc60008000008 */
[----:B------:R-:W5:Y:S01]  /*0400*/  LDS R7, [R5+0xcc] ;  /* 0x0000cc0005077984 */ /* 0x000f620000000800 */
[----:B0-----:R-:W-:-:S03]  /*0410*/  FFMA R24, R28, UR9, R9 ;  /* 0x000000091c187c23 */ /* 0x001fc60008000009 */
[----:B------:R-:W0:Y:S01]  /*0420*/  LDS R22, [R5+0x10] ;  /* 0x0000100005167984 */ /* 0x000e220000000800 */
[----:B------:R-:W-:-:S03]  /*0430*/  FFMA R12, R12, UR9, R23 ;  /* 0x000000090c0c7c23 */ /* 0x000fc60008000017 */
        /* <DEDUP_REMOVED lines=9> */
[----:B-1----:R-:W-:-:S03]  /*04d0*/  FFMA R25, R14, UR11, R25 ;  /* 0x0000000b0e197c23 */ /* 0x002fc60008000019 */
[----:B------:R-:W1:Y:S01]  /*04e0*/  LDS R11, [R5+0x94] ;  /* 0x00009400050b7984 */ /* 0x000e620000000800 */
[----:B--2---:R-:W-:-:S03]  /*04f0*/  FFMA R24, R15, UR10, R24 ;  /* 0x0000000a0f187c23 */ /* 0x004fc60008000018 */
[----:B------:R-:W2:Y:S01]  /*0500*/  LDS R18, [R5+0x18] ;  /* 0x0000180005127984 */ /* 0x000ea20000000800 */
[----:B---3--:R-:W-:-:S03]  /*0510*/  FFMA R19, R19, UR11, R24 ;  /* 0x0000000b13137c23 */ /* 0x008fc60008000018 */
[----:B------:R-:W3:Y:S01]  /*0520*/  LDS R10, [R5+0x58] ;  /* 0x00005800050a7984 */ /* 0x000ee20000000800 */
[----:B----4-:R-:W-:-:S03]  /*0530*/  FFMA R21, R21, UR11, R26 ;  /* 0x0000000b15157c23 */ /* 0x010fc6000800001a */
[----:B------:R-:W4:Y:S01]  /*0540*/  LDS R14, [R5+0x98] ;  /* 0x00009800050e7984 */ /* 0x000f220000000800 */
[----:B-----5:R-:W-:Y:S01]  /*0550*/  FFMA R23, R7, UR11, R28 ;  /* 0x0000000b07177c23 */ /* 0x020fe2000800001c */
[----:B------:R-:W5:Y:S02]  /*0560*/  LDCU.128 UR8, c[0x3][0x20] ;  /* 0x00c00400ff0877ac */ /* 0x000f640008000c00 */
        /* <DEDUP_REMOVED lines=9> */
[----:B------:R-:W-:Y:S01]  /*0600*/  FFMA R19, R9, UR13, R22 ;  /* 0x0000000d09137c23 */ /* 0x000fe20008000016 */
[----:B------:R-:W-:Y:S02]  /*0610*/  FFMA R21, R13, UR13, R20 ;  /* 0x0000000d0d157c23 */ /* 0x000fe40008000014 */
        /* <DEDUP_REMOVED lines=18> */
[----:B------:R-:W0:Y:S04]  /*0740*/  LDS R17, [R5+0xe4] ;  /* 0x0000e40005117984 */ /* 0x000e280000000800 */
[----:B------:R-:W0:Y:S01]  /*0750*/  LDS R12, [R5+0xa4] ;  /* 0x0000a400050c7984 */ /* 0x000e220000000800 */
[----:B------:R-:W-:Y:S01]  /*0760*/  FFMA R27, R6, UR15, R23 ;  /* 0x0000000f061b7c23 */ /* 0x000fe20008000017 */
[----:B------:R-:W0:Y:S02]  /*0770*/  LDCU.128 UR12, c[0x3][0x30] ;  /* 0x00c00600ff0c77ac */ /* 0x000e240008000c00 */
        /* <DEDUP_REMOVED lines=55> */
[----:B------:R-:W-:Y:S02]  /*0af0*/  FFMA R2, R2, UR8, R19 ;  /* 0x0000000802027c23 */ /* 0x000fe40008000013 */
[----:B------:R-:W5:Y:S01]  /*0b00*/  LDS R6, [R5+0x1c0] ;  /* 0x0001c00005067984 */ /* 0x000f620000000800 */
[----:B0-----:R-:W-:-:S03]  /*0b10*/  FFMA R21, R21, UR14, R24 ;  /* 0x0000000e15157c23 */ /* 0x001fc60008000018 */
[----:B------:R-:W0:Y:S01]  /*0b20*/  LDS R12, [R5+0x184] ;  /* 0x00018400050c7984 */ /* 0x000e220000000800 */
[----:B------:R-:W-:-:S03]  /*0b30*/  FFMA R27, R18, UR15, R27 ;  /* 0x0000000f121b7c23 */ /* 0x000fc6000800001b */
[----:B------:R-:W0:Y:S01]  /*0b40*/  LDS R13, [R5+0x204] ;  /* 0x00020400050d7984 */ /* 0x000e220000000800 */
[----:B------:R-:W-:Y:S01]  /*0b50*/  FFMA R16, R16, UR15, R21 ;  /* 0x0000000f10107c23 */ /* 0x000fe20008000015 */
[----:B------:R-:W-:Y:S02]  /*0b60*/  FFMA R27, R0, UR8, R27 ;  /* 0x00000008001b7c23 */ /* 0x000fe4000800001b */
[----:B------:R-:W0:Y:S01]  /*0b70*/  LDS R9, [R5+0x1c4] ;  /* 0x0001c40005097984 */ /* 0x000e220000000800 */
[----:B------:R-:W-:-:S03]  /*0b80*/  FFMA R25, R14, UR14, R25 ;  /* 0x0000000e0e197c23 */ /* 0x000fc60008000019 */
[----:B------:R-:W0:Y:S01]  /*0b90*/  LDS R19, [R5+0x1c8] ;  /* 0x0001c80005137984 */ /* 0x000e220000000800 */
[----:B------:R-:W-:-:S03]  /*0ba0*/  FFMA R0, R23, UR8, R16 ;  /* 0x0000000817007c23 */ /* 0x000fc60008000010 */
[----:B------:R-:W0:Y:S01]  /*0bb0*/  LDS R23, [R5+0x1cc] ;  /* 0x0001cc0005177984 */ /* 0x000e220000000800 */
[----:B------:R-:W-:Y:S01]  /*0bc0*/  FFMA R20, R20, UR15, R25 ;  /* 0x0000000f14147c23 */ /* 0x000fe20008000019 */
[----:B------:R-:W0:Y:S02]  /*0bd0*/  LDCU.128 UR12, c[0x3][0x50] ;  /* 0x00c00a00ff0c77ac */ /* 0x000e240008000c00 */
[----:B------:R-:W0:Y:S01]  /*0be0*/  LDS R17, [R5+0x148] ;  /* 0x0001480005117984 */ /* 0x000e220000000800 */
[----:B------:R-:W-:-:S03]  /*0bf0*/  FFMA R3, R3, UR8, R20 ;  /* 0x0000000803037c23 */ /* 0x000fc60008000014 */
[----:B------:R-:W0:Y:S01]  /*0c00*/  LDS R21, [R5+0x14c] ;  /* 0x00014c0005157984 */ /* 0x000e220000000800 */
[----:B-1----:R-:W-:-:S03]  /*0c10*/  FFMA R3, R8, UR9, R3 ;  /* 0x0000000908037c23 */ /* 0x002fc60008000003 */
[----:B------:R-:W1:Y:S01]  /*0c20*/  LDS R18, [R5+0x188] ;  /* 0x0001880005127984 */ /* 0x000e620000000800 */
[----:B--2---:R-:W-:Y:S01]  /*0c30*/  FFMA R10, R10, UR10, R3 ;  /* 0x0000000a0a0a7c23 */ /* 0x004fe20008000003 */
[----:B---3--:R-:W-:Y:S02]  /*0c40*/  FFMA R29, R7, UR9, R2 ;  /* 0x00000009071d7c23 */ /* 0x008fe40008000002 */
[----:B------:R-:W2:Y:S01]  /*0c50*/  LDS R20, [R5+0x208] ;  /* 0x0002080005147984 */ /* 0x000ea20000000800 */
[----:B----4-:R-:W-:-:S03]  /*0c60*/  FFMA R0, R11, UR9, R0 ;  /* 0x000000090b007c23 */ /* 0x010fc60008000000 */
[----:B------:R-:W3:Y:S01]  /*0c70*/  LDS R22, [R5+0x18c] ;  /* 0x00018c0005167984 */ /* 0x000ee20000000800 */
[----:B-----5:R-:W-:-:S03]  /*0c80*/  FFMA R2, R6, UR9, R27 ;  /* 0x0000000906027c23 */ /* 0x020fc6000800001b */
[----:B------:R-:W4:Y:S01]  /*0c90*/  LDS R24, [R5+0x20c] ;  /* 0x00020c0005187984 */ /* 0x000f220000000800 */
[----:B0-----:R-:W-:-:S03]  /*0ca0*/  FFMA R27, R12, UR10, R29 ;  /* 0x0000000a0c1b7c23 */ /* 0x001fc6000800001d */
[----:B------:R-:W0:Y:S01]  /*0cb0*/  LDS R25, [R5+0x150] ;  /* 0x0001500005197984 */ /* 0x000e220000000800 */
[----:B------:R-:W-:-:S03]  /*0cc0*/  FFMA R13, R13, UR10, R0 ;  /* 0x0000000a0d0d7c23 */ /* 0x000fc60008000000 */
[----:B------:R-:W5:Y:S01]  /*0cd0*/  LDS R14, [R5+0x1d0] ;  /* 0x0001d000050e7984 */ /* 0x000f620000000800 */
        /* <DEDUP_REMOVED lines=10> */
[----:B-1----:R-:W-:-:S03]  /*0d80*/  FFMA R27, R18, UR11, R27 ;  /* 0x0000000b121b7c23 */ /* 0x002fc6000800001b */
[----:B------:R-:W1:Y:S01]  /*0d90*/  LDS R0, [R5+0x214] ;  /* 0x0002140005007984 */ /* 0x000e620000000800 */
[----:B--2---:R-:W-:Y:S01]  /*0da0*/  FFMA R13, R20, UR11, R13 ;  /* 0x0000000b140d7c23 */ /* 0x004fe2000800000d */
[----:B------:R-:W2:Y:S02]  /*0db0*/  LDCU.128 UR8, c[0x3][0x60] ;  /* 0x00c00c00ff0877ac */ /* 0x000ea40008000c00 */
[----:B------:R-:W2:Y:S01]  /*0dc0*/  LDS R2, [R5+0x158] ;  /* 0x0001580005027984 */ /* 0x000ea20000000800 */
[----:B---3--:R-:W-:-:S03]  /*0dd0*/  FFMA R27, R22, UR12, R27 ;  /* 0x0000000c161b7c23 */ /* 0x008fc6000800001b */
[----:B------:R-:W3:Y:S01]  /*0de0*/  LDS R9, [R5+0x1d8] ;  /* 0x0001d80005097984 */ /* 0x000ee20000000800 */
[----:B----4-:R-:W-:-:S03]  /*0df0*/  FFMA R24, R24, UR12, R13 ;  /* 0x0000000c18187c23 */ /* 0x010fc6000800000d */
[----:B------:R-:W4:Y:S01]  /*0e00*/  LDS R12, [R5+0x218] ;  /* 0x00021800050c7984 */ /* 0x000f220000000800 */
[----:B0-----:R-:W-:-:S03]  /*0e10*/  FFMA R25, R25, UR13, R10 ;  /* 0x0000000d19197c23 */ /* 0x001fc6000800000a */
[----:B------:R-:W0:Y:S01]  /*0e20*/  LDS R10, [R5+0x198] ;  /* 0x00019800050a7984 */ /* 0x000e220000000800 */
[----:B-----5:R-:W-:Y:S01]  /*0e30*/  FFMA R19, R14, UR13, R23 ;  /* 0x0000000d0e137c23 */ /* 0x020fe20008000017 */
[----:B------:R-:W-:Y:S02]  /*0e40*/  FFMA R26, R26, UR13, R27 ;  /* 0x0000000d1a1a7c23 */ /* 0x000fe4000800001b */
        /* <DEDUP_REMOVED lines=17> */
[----:B0-----:R-:W-:-:S03]  /*0f60*/  FFMA R10, R10, UR15, R27 ;  /* 0x0000000f0a0a7c23 */ /* 0x001fc6000800001b */
[----:B------:R-:W0:Y:S01]  /*0f70*/  LDS R18, [R5+0x1e0] ;  /* 0x0001e00005127984 */ /* 0x000e220000000800 */
[----:B------:R-:W0:Y:S03]  /*0f80*/  LDCU.128 UR12, c[0x3][0x70] ;  /* 0x00c00e00ff0c77ac */ /* 0x000e260008000c00 */
[----:B------:R-:W0:Y:S01]  /*0f90*/  LDS R23, [R5+0x224] ;  /* 0x0002240005177984 */ /* 0x000e220000000800 */
[----:B-----5:R-:W-:-:S03]  /*0fa0*/  FFMA R17, R17, UR8, R8 ;  /* 0x0000000811117c23 */ /* 0x020fc60008000008 */
        /* <DEDUP_REMOVED lines=13> */
[----:B---3--:R-:W-:Y:S01]  /*1080*/  FFMA R13, R20, UR10, R13 ;  /* 0x0000000a140d7c23 */ /* 0x008fe2000800000d */
[----:B----4-:R-:W-:Y:S02]  /*1090*/  FFMA R26, R21, UR10, R10 ;  /* 0x0000000a151a7c23 */ /* 0x010fe4000800000a */
[----:B------:R-:W3:Y:S01]  /*10a0*/  LDS R15, [R5+0x22c] ;  /* 0x00022c00050f7984 */ /* 0x000ee20000000800 */
[----:B0-----:R-:W-:-:S03]  /*10b0*/  FFMA R17, R18, UR9, R17 ;  /* 0x0000000912117c23 */ /* 0x001fc60008000011 */
[----:B------:R-:W0:Y:S01]  /*10c0*/  LDS R10, [R5+0x1ec] ;  /* 0x0001ec00050a7984 */ /* 0x000e220000000800 */
[----:B------:R-:W-:-:S03]  /*10d0*/  FFMA R3, R23, UR10, R16 ;  /* 0x0000000a17037c23 */ /* 0x000fc60008000010 */
[----:B------:R-:W4:Y:S01]  /*10e0*/  LDS R9, [R5+0x1ac] ;  /* 0x0001ac0005097984 */ /* 0x000f220000000800 */
        /* <DEDUP_REMOVED lines=10> */
[----:B------:R-:W5:Y:S01]  /*1190*/  LDCU.128 UR8, c[0x3][0x80] ;  /* 0x00c01000ff0877ac */ /* 0x000f620008000c00 */
[----:B-1----:R-:W-:Y:S02]  /*11a0*/  FFMA R13, R8, UR12, R13 ;  /* 0x0000000c080d7c23 */ /* 0x002fe4000800000d */
[----:B------:R-:W1:Y:S02]  /*11b0*/  LDS R21, [R5+0x1b4] ;  /* 0x0001b40005157984 */ /* 0x000e640000000800 */
[----:B--2---:R-:W-:Y:S02]  /*11c0*/  FFMA R12, R12, UR13, R13 ;  /* 0x0000000d0c0c7c23 */ /* 0x004fe4000800000d */
[----:B------:R-:W2:Y:S04]  /*11d0*/  LDS R20, [R5+0x17c] ;  /* 0x00017c0005147984 */ /* 0x000ea80000000800 */
[----:B------:R-:W2:Y:S01]  /*11e0*/  LDS R19, [R5+0x1b8] ;  /* 0x0001b80005137984 */ /* 0x000ea20000000800 */
[----:B---3--:R-:W-:-:S03]  /*11f0*/  FFMA R15, R15, UR12, R28 ;  /* 0x0000000c0f0f7c23 */ /* 0x008fc6000800001c */
[----:B------:R-:W3:Y:S01]  /*1200*/  LDS R17, [R5+0x1f4] ;  /* 0x0001f40005117984 */ /* 0x000ee20000000800 */
[----:B0-----:R-:W-:-:S03]  /*1210*/  FFMA R27, R10, UR12, R27 ;  /* 0x0000000c0a1b7c23 */ /* 0x001fc6000800001b */
[----:B------:R-:W0:Y:S01]  /*1220*/  LDS R3, [R5+0x1bc] ;  /* 0x0001bc0005037984 */ /* 0x000e220000000800 */
[----:B----4-:R-:W-:-:S03]  /*1230*/  FFMA R26, R9, UR12, R26 ;  /* 0x0000000c091a7c23 */ /* 0x010fc6000800001a */
        /* <DEDUP_REMOVED lines=15> */
[----:B------:R-:W-:Y:S01]  /*1330*/  FFMA R26, R19, UR15, R26 ;  /* 0x0000000f131a7c23 */ /* 0x000fe2000800001a */
[----:B------:R-:W-:Y:S02]  /*1340*/  FFMA R25, R7, UR9, R16 ;  /* 0x0000000907197c23 */ /* 0x000fe40008000010 */
        /* <DEDUP_REMOVED lines=9> */
[----:B------:R-:W-:Y:S01]  /*13e0*/  FFMA R14, R0, UR15, R27 ;  /* 0x0000000f000e7c23 */ /* 0x000fe2000800001b */
[----:B------:R-:W-:Y:S01]  /*13f0*/  FFMA R27, R6, UR9, R7 ;  /* 0x00000009061b7c23 */ /* 0x000fe20008000007 */
[----:B------:R-:W4:Y:S01]  /*1400*/  LDCU.128 UR12, c[0x3][0x90] ;  /* 0x00c01200ff0c77ac */ /* 0x000f220008000c00 */
[----:B------:R-:W5:Y:S01]  /*1410*/  LDS R22, [R5+0x304] ;  /* 0x0003040005167984 */ /* 0x000f620000000800 */
[----:B------:R-:W-:-:S03]  /*1420*/  FFMA R6, R2, UR8, R29 ;  /* 0x0000000802067c23 */ /* 0x000fc6000800001d */
[----:B------:R-:W5:Y:S01]  /*1430*/  LDS R3, [R5+0x2c8] ;  /* 0x0002c80005037984 */ /* 0x000f620000000800 */
[----:B------:R-:W-:Y:S01]  /*1440*/  FFMA R11, R11, UR9, R6 ;  /* 0x000000090b0b7c23 */ /* 0x000fe20008000006 */
[----:B------:R-:W-:Y:S02]  /*1450*/  FFMA R6, R13, UR8, R14 ;  /* 0x000000080d067c23 */ /* 0x000fe4000800000e */
[----:B------:R-:W5:Y:S02]  /*1460*/  LDS R23, [R5+0x344] ;  /* 0x0003440005177984 */ /* 0x000f640000000800 */
[----:B------:R-:W-:Y:S02]  /*1470*/  FFMA R6, R15, UR9, R6 ;  /* 0x000000090f067c23 */ /* 0x000fe40008000006 */
[----:B------:R-:W5:Y:S01]  /*1480*/  LDS R18, [R5+0x348] ;  /* 0x0003480005127984 */ /* 0x000f620000000800 */
[----:B-1----:R-:W-:-:S03]  /*1490*/  FFMA R25, R12, UR10, R25 ;  /* 0x0000000a0c197c23 */ /* 0x002fc60008000019 */
[----:B------:R-:W1:Y:S01]  /*14a0*/  LDS R0, [R5+0x2cc] ;  /* 0x0002cc0005007984 */ /* 0x000e620000000800 */
[----:B--2---:R-:W-:-:S03]  /*14b0*/  FFMA R12, R8, UR10, R27 ;  /* 0x0000000a080c7c23 */ /* 0x004fc6000800001b */
[----:B------:R-:W2:Y:S01]  /*14c0*/  LDS R17, [R5+0x308] ;  /* 0x0003080005117984 */ /* 0x000ea20000000800 */
[----:B------:R-:W-:-:S03]  /*14d0*/  FFMA R11, R10, UR10, R11 ;  /* 0x0000000a0a0b7c23 */ /* 0x000fc6000800000b */
        /* <DEDUP_REMOVED lines=13> */
[----:B------:R-:W-:Y:S01]  /*15b0*/  FFMA R23, R23, UR11, R6 ;  /* 0x0000000b17177c23 */ /* 0x000fe20008000006 */
[----:B------:R-:W5:Y:S02]  /*15c0*/  LDCU.128 UR8, c[0x3][0xa0] ;  /* 0x00c01400ff0877ac */ /* 0x000f640008000c00 */
[----:B------:R-:W5:Y:S01]  /*15d0*/  LDS R12, [R5+0x2d4] ;  /* 0x0002d400050c7984 */ /* 0x000f620000000800 */
[----:B------:R-:W-:-:S03]  /*15e0*/  FFMA R18, R18, UR12, R23 ;  /* 0x0000000c12127c23 */ /* 0x000fc60008000017 */
        /* <DEDUP_REMOVED lines=28> */
[----:B------:R-:W2:Y:S02]  /*17b0*/  LDCU.128 UR12, c[0x3][0xb0] ;  /* 0x00c01600ff0c77ac */ /* 0x000ea40008000c00 */
        /* <DEDUP_REMOVED lines=29> */
[----:B-----5:R-:W-:Y:S01]  /*1990*/  FFMA R27, R3, UR11, R24 ;  /* 0x0000000b031b7c23 */ /* 0x020fe20008000018 */
[----:B------:R-:W5:Y:S02]  /*19a0*/  LDCU.128 UR8, c[0x3][0xc0] ;  /* 0x00c01800ff0877ac */ /* 0x000f640008000c00 */
        /* <DEDUP_REMOVED lines=31> */
[----:B-1----:R-:W-:Y:S01]  /*1ba0*/  FFMA R24, R11, UR15, R24 ;  /* 0x0000000f0b187c23 */ /* 0x002fe20008000018 */
[----:B------:R-:W1:Y:S02]  /*1bb0*/  LDCU.128 UR12, c[0x3][0xd0] ;  /* 0x00c01a00ff0c77ac */ /* 0x000e640008000c00 */
        /* <DEDUP_REMOVED lines=9> */
[----:B----4-:R-:W-:Y:S01]  /*1c50*/  FFMA R29, R13, UR9, R26 ;  /* 0x000000090d1d7c23 */ /* 0x010fe2000800001a */
[----:B------:R-:W-:Y:S02]  /*1c60*/  FFMA R25, R8, UR10, R25 ;  /* 0x0000000a08197c23 */ /* 0x000fe40008000019 */
[----:B------:R-:W4:Y:S01]  /*1c70*/  LDS R11, [R5+0x404] ;  /* 0x00040400050b7984 */ /* 0x000f220000000800 */
[----:B-----5:R-:W-:Y:S01]  /*1c80*/  FFMA R23, R7, UR8, R24 ;  /* 0x0000000807177c23 */ /* 0x020fe20008000018 */
[----:B------:R-:W-:Y:S02]  /*1c90*/  FFMA R10, R10, UR10, R29 ;  /* 0x0000000a0a0a7c23 */ /* 0x000fe4000800001d */
[----:B------:R-:W5:Y:S01]  /*1ca0*/  LDS R3, [R5+0x3c8] ;  /* 0x0003c80005037984 */ /* 0x000f620000000800 */
[----:B------:R-:W-:-:S03]  /*1cb0*/  FFMA R23, R18, UR9, R23 ;  /* 0x0000000912177c23 */ /* 0x000fc60008000017 */
[----:B------:R-:W5:Y:S01]  /*1cc0*/  LDS R22, [R5+0x444] ;  /* 0x0004440005167984 */ /* 0x000f620000000800 */
[----:B------:R-:W-:-:S03]  /*1cd0*/  FFMA R14, R14, UR9, R27 ;  /* 0x000000090e0e7c23 */ /* 0x000fc6000800001b */
[----:B------:R-:W5:Y:S01]  /*1ce0*/  LDS R6, [R5+0x408] ;  /* 0x0004080005067984 */ /* 0x000f620000000800 */
[----:B------:R-:W-:Y:S01]  /*1cf0*/  FFMA R16, R16, UR10, R23 ;  /* 0x0000000a10107c23 */ /* 0x000fe20008000017 */
[----:B------:R-:W-:Y:S02]  /*1d00*/  FFMA R14, R9, UR10, R14 ;  /* 0x0000000a090e7c23 */ /* 0x000fe4000800000e */
        /* <DEDUP_REMOVED lines=9> */
[----:B---3--:R-:W-:Y:S01]  /*1da0*/  FFMA R23, R19, UR11, R14 ;  /* 0x0000000b13177c23 */ /* 0x008fe2000800000e */
[----:B------:R-:W3:Y:S02]  /*1db0*/  LDCU.128 UR8, c[0x3][0xe0] ;  /* 0x00c01c00ff0877ac */ /* 0x000ee40008000c00 */
        /* <DEDUP_REMOVED lines=40> */
[----:B--2---:R-:W-:Y:S01]  /*2040*/  FFMA R23, R22, UR9, R25 ;  /* 0x0000000916177c23 */ /* 0x004fe20008000019 */
        /* <DEDUP_REMOVED lines=19> */
[----:B------:R-:W1:Y:S04]  /*2180*/  LDS R2, [R5+0x4a8] ;  /* 0x0004a80005027984 */ /* 0x000e680000000800 */
[----:B------:R-:W1:Y:S01]  /*2190*/  LDS R13, [R5+0x46c] ;  /* 0x00046c00050d7984 */ /* 0x000e620000000800 */
[----:B--2---:R-:W-:-:S03]  /*21a0*/  FFMA R18, R18, UR12, R27 ;  /* 0x0000000c12127c23 */ /* 0x004fc6000800001b */
[----:B------:R-:W2:Y:S01]  /*21b0*/  LDS R8, [R5+0x4ac] ;  /* 0x0004ac0005087984 */ /* 0x000ea20000000800 */
[----:B---3--:R-:W-:-:S03]  /*21c0*/  FFMA R27, R6, UR13, R3 ;  /* 0x0000000d061b7c23 */ /* 0x008fc60008000003 */
[----:B------:R-:W3:Y:S01]  /*21d0*/  LDS R22, [R5+0x42c] ;  /* 0x00042c0005167984 */ /* 0x000ee20000000800 */
[----:B0-----:R-:W-:-:S03]  /*21e0*/  FFMA R23, R12, UR11, R23 ;  /* 0x0000000b0c177c23 */ /* 0x001fc60008000017 */
[----:B------:R-:W0:Y:S01]  /*21f0*/  LDS R10, [R5+0x470] ;  /* 0x00047000050a7984 */ /* 0x000e220000000800 */
[----:B----4-:R-:W-:Y:S01]  /*2200*/  FFMA R25, R11, UR11, R26 ;  /* 0x0000000b0b197c23 */ /* 0x010fe2000800001a */
[----:B------:R-:W4:Y:S02]  /*2210*/  LDCU.128 UR8, c[0x3][0x100] ;  /* 0x00c02000ff0877ac */ /* 0x000f240008000c00 */
        /* <DEDUP_REMOVED lines=13> */
[----:B------:R-:W-:-:S03]  /*22f0*/  FFMA R25, R13, UR14, R20 ;  /* 0x0000000e0d197c23 */ /* 0x000fc60008000014 */
[----:B------:R-:W1:Y:S01]  /*2300*/  LDS R18, [R5+0x4b4] ;  /* 0x0004b40005127984 */ /* 0x000e620000000800 */
[----:B--2---:R-:W-:-:S03]  /*2310*/  FFMA R26, R8, UR14, R23 ;  /* 0x0000000e081a7c23 */ /* 0x004fc60008000017 */
        /* <DEDUP_REMOVED lines=24> */
[----:B---3--:R-:W-:Y:S01]  /*24a0*/  FFMA R11, R8, UR9, R11 ;  /* 0x00000009080b7c23 */ /* 0x008fe2000800000b */
[----:B------:R-:W-:Y:S02]  /*24b0*/  FFMA R16, R15, UR11, R16 ;  /* 0x0000000b0f107c23 */ /* 0x000fe40008000010 */
        /* <DEDUP_REMOVED lines=9> */
[----:B------:R-:W-:Y:S01]  /*2550*/  FFMA R14, R14, UR9, R25 ;  /* 0x000000090e0e7c23 */ /* 0x000fe20008000019 */
        /* <DEDUP_REMOVED lines=9> */
[----:B------:R-:W-:Y:S01]  /*25f0*/  FFMA R26, R17, UR11, R14 ;  /* 0x0000000b111a7c23 */ /* 0x000fe2000800000e */
[----:B------:R-:W1:Y:S01]  /*2600*/  LDCU.128 UR8, c[0x3][0x120] ;  /* 0x00c02400ff0877ac */ /* 0x000e620008000c00 */
[----:B--2---:R-:W-:Y:S01]  /*2610*/  FFMA R27, R7, UR13, R16 ;  /* 0x0000000d071b7c23 */ /* 0x004fe20008000010 */
        /* <DEDUP_REMOVED lines=8> */
[----:B------:R-:W5:Y:S04]  /*26a0*/  LDS R14, [R5+0x5c8] ;  /* 0x0005c800050e7984 */ /* 0x000f680000000800 */
        /* <DEDUP_REMOVED lines=15> */
[----:B0-----:R-:W-:Y:S01]  /*27a0*/  FFMA R22, R19, UR8, R22 ;  /* 0x0000000813167c23 */ /* 0x001fe20008000016 */
[----:B----4-:R-:W-:Y:S02]  /*27b0*/  FFMA R18, R18, UR8, R21 ;  /* 0x0000000812127c23 */ /* 0x010fe40008000015 */
[----:B------:R-:W0:Y:S01]  /*27c0*/  LDS R8, [R5+0x598] ;  /* 0x0005980005087984 */ /* 0x000e220000000800 */
[----:B-----5:R-:W-:-:S03]  /*27d0*/  FFMA R14, R14, UR14, R24 ;  /* 0x0000000e0e0e7c23 */ /* 0x020fc60008000018 */
[----:B------:R-:W4:Y:S01]  /*27e0*/  LDS R10, [R5+0x5d8] ;  /* 0x0005d800050a7984 */ /* 0x000f220000000800 */
[----:B------:R-:W-:-:S03]  /*27f0*/  FFMA R27, R15, UR9, R22 ;  /* 0x000000090f1b7c23 */ /* 0x000fc60008000016 */
[----:B------:R-:W-:Y:S01]  /*2800*/  LDS R20, [R5+0x5a0] ;  /* 0x0005a00005147984 */ /* 0x000fe20000000800 */
        /* <DEDUP_REMOVED lines=9> */
[----:B------:R-:W-:Y:S02]  /*28a0*/  FFMA R25, R7, UR9, R14 ;  /* 0x0000000907197c23 */ /* 0x000fe4000800000e */
[----:B------:R-:W1:Y:S01]  /*28b0*/  LDS R22, [R5+0x520] ;  /* 0x0005200005167984 */ /* 0x000e620000000800 */
[----:B--2---:R-:W-:-:S03]  /*28c0*/  FFMA R24, R3, UR10, R24 ;  /* 0x0000000a03187c23 */ /* 0x004fc60008000018 */
[----:B------:R-:W2:Y:S01]  /*28d0*/  LDS R21, [R5+0x560] ;  /* 0x0005600005157984 */ /* 0x000ea20000000800 */
[----:B---3--:R-:W-:-:S03]  /*28e0*/  FFMA R26, R6, UR10, R27 ;  /* 0x0000000a061a7c23 */ /* 0x008fc6000800001b */
[----:B------:R-:W3:Y:S04]  /*28f0*/  LDS R18, [R5+0x524] ;  /* 0x0005240005127984 */ /* 0x000ee80000000800 */
[----:B------:R-:W3:Y:S01]  /*2900*/  LDS R19, [R5+0x5e0] ;  /* 0x0005e00005137984 */ /* 0x000ee20000000800 */
[----:B0-----:R-:W-:-:S03]  /*2910*/  FFMA R28, R8, UR10, R29 ;  /* 0x0000000a081c7c23 */ /* 0x001fc6000800001d */
[----:B------:R-:W0:Y:S01]  /*2920*/  LDS R17, [R5+0x5a4] ;  /* 0x0005a40005117984 */ /* 0x000e220000000800 */
[----:B----4-:R-:W-:-:S03]  /*2930*/  FFMA R25, R10, UR10, R25 ;  /* 0x0000000a0a197c23 */ /* 0x010fc60008000019 */
[----:B------:R-:W4:Y:S04]  /*2940*/  LDS R14, [R5+0x564] ;  /* 0x00056400050e7984 */ /* 0x000f280000000800 */
[----:B------:R-:W4:Y:S01]  /*2950*/  LDS R16, [R5+0x5e4] ;  /* 0x0005e40005107984 */ /* 0x000f220000000800 */
[----:B-----5:R-:W-:-:S03]  /*2960*/  FFMA R15, R15, UR11, R24 ;  /* 0x0000000b0f0f7c23 */ /* 0x020fc60008000018 */
[----:B------:R-:W5:Y:S01]  /*2970*/  LDS R12, [R5+0x528] ;  /* 0x00052800050c7984 */ /* 0x000f620000000800 */
[----:B------:R-:W-:-:S03]  /*2980*/  FFMA R23, R23, UR11, R28 ;  /* 0x0000000b17177c23 */ /* 0x000fc6000800001c */
[----:B------:R-:W5:Y:S01]  /*2990*/  LDS R7, [R5+0x568] ;  /* 0x0005680005077984 */ /* 0x000f620000000800 */
[----:B------:R-:W-:Y:S01]  /*29a0*/  FFMA R24, R11, UR11, R25 ;  /* 0x0000000b0b187c23 */ /* 0x000fe20008000019 */
[----:B------:R-:W-:Y:S02]  /*29b0*/  FFMA R20, R20, UR12, R23 ;  /* 0x0000000c14147c23 */ /* 0x000fe40008000017 */
[----:B------:R-:W5:Y:S01]  /*29c0*/  LDS R3, [R5+0x5a8] ;  /* 0x0005a80005037984 */ /* 0x000f620000000800 */
[----:B-1----:R-:W-:Y:S01]  /*29d0*/  FFMA R26, R13, UR11, R26 ;  /* 0x0000000b0d1a7c23 */ /* 0x002fe2000800001a */
[----:B------:R-:W1:Y:S02]  /*29e0*/  LDCU.128 UR8, c[0x3][0x140] ;  /* 0x00c02800ff0877ac */ /* 0x000e640008000c00 */
[----:B------:R-:W1:Y:S01]  /*29f0*/  LDS R6, [R5+0x5e8] ;  /* 0x0005e80005067984 */ /* 0x000e620000000800 */
[----:B------:R-:W-:-:S03]  /*2a00*/  FFMA R15, R22, UR12, R15 ;  /* 0x0000000c160f7c23 */ /* 0x000fc6000800000f */
[----:B------:R-:W1:Y:S01]  /*2a10*/  LDS R8, [R5+0x52c] ;  /* 0x00052c0005087984 */ /* 0x000e620000000800 */
[----:B--2---:R-:W-:-:S03]  /*2a20*/  FFMA R21, R21, UR12, R26 ;  /* 0x0000000c15157c23 */ /* 0x004fc6000800001a */
[----:B------:R-:W2:Y:S01]  /*2a30*/  LDS R11, [R5+0x5ac] ;  /* 0x0005ac00050b7984 */ /* 0x000ea20000000800 */
[----:B---3--:R-:W-:-:S03]  /*2a40*/  FFMA R15, R18, UR13, R15 ;  /* 0x0000000d120f7c23 */ /* 0x008fc6000800000f */
[----:B------:R-:W3:Y:S01]  /*2a50*/  LDS R13, [R5+0x5ec] ;  /* 0x0005ec00050d7984 */ /* 0x000ee20000000800 */
[----:B------:R-:W-:-:S03]  /*2a60*/  FFMA R19, R19, UR12, R24 ;  /* 0x0000000c13137c23 */ /* 0x000fc60008000018 */
[----:B------:R-:W3:Y:S01]  /*2a70*/  LDS R10, [R5+0x56c] ;  /* 0x00056c00050a7984 */ /* 0x000ee20000000800 */
[----:B0-----:R-:W-:-:S03]  /*2a80*/  FFMA R28, R17, UR13, R20 ;  /* 0x0000000d111c7c23 */ /* 0x001fc60008000014 */
[----:B------:R-:W0:Y:S01]  /*2a90*/  LDS R17, [R5+0x530] ;  /* 0x0005300005117984 */ /* 0x000e220000000800 */
[----:B----4-:R-:W-:Y:S01]  /*2aa0*/  FFMA R18, R14, UR13, R21 ;  /* 0x0000000d0e127c23 */ /* 0x010fe20008000015 */
[----:B------:R-:W-:Y:S02]  /*2ab0*/  FFMA R23, R16, UR13, R19 ;  /* 0x0000000d10177c23 */ /* 0x000fe40008000013 */
[----:B------:R-:W4:Y:S01]  /*2ac0*/  LDS R14, [R5+0x570] ;  /* 0x00057000050e7984 */ /* 0x000f220000000800 */
[----:B-----5:R-:W-:-:S03]  /*2ad0*/  FFMA R27, R12, UR14, R15 ;  /* 0x0000000e0c1b7c23 */ /* 0x020fc6000800000f */
        /* <DEDUP_REMOVED lines=15> */
[----:B------:R-:W3:Y:S01]  /*2bd0*/  LDCU.128 UR12, c[0x3][0x150] ;  /* 0x00c02a00ff0c77ac */ /* 0x000ee20008000c00 */
[----:B0-----:R-:W-:Y:S02]  /*2be0*/  FFMA R17, R17, UR8, R8 ;  /* 0x0000000811117c23 */ /* 0x001fe40008000008 */
[----:B------:R-:W0:Y:S04]  /*2bf0*/  LDS R24, [R5+0x5f8] ;  /* 0x0005f80005187984 */ /* 0x000e280000000800 */
        /* <DEDUP_REMOVED lines=17> */
[----:B------:R-:W-:Y:S01]  /*2d10*/  FFMA R19, R22, UR10, R19 ;  /* 0x0000000a16137c23 */ /* 0x000fe20008000013 */
[----:B0-----:R-:W-:Y:S02]  /*2d20*/  FFMA R18, R24, UR10, R3 ;  /* 0x0000000a18127c23 */ /* 0x001fe40008000003 */
[----:B------:R-:W0:Y:S01]  /*2d30*/  LDS R8, [R5+0x6c0] ;  /* 0x0006c00005087984 */ /* 0x000e220000000800 */
[----:B------:R-:W-:-:S03]  /*2d40*/  FFMA R20, R21, UR10, R20 ;  /* 0x0000000a15147c23 */ /* 0x000fc60008000014 */
[----:B------:R-:W0:Y:S01]  /*2d50*/  LDS R3, [R5+0x700] ;  /* 0x0007000005037984 */ /* 0x000e220000000800 */
[----:B----4-:R-:W-:-:S03]  /*2d60*/  FFMA R24, R6, UR11, R19 ;  /* 0x0000000b06187c23 */ /* 0x010fc60008000013 */
[----:B------:R-:W4:Y:S01]  /*2d70*/  LDS R16, [R5+0x684] ;  /* 0x0006840005107984 */ /* 0x000f220000000800 */
[----:B-----5:R-:W-:-:S03]  /*2d80*/  FFMA R25, R7, UR11, R20 ;  /* 0x0000000b07197c23 */ /* 0x020fc60008000014 */
[----:B------:R-:W5:Y:S01]  /*2d90*/  LDS R21, [R5+0x6c4] ;  /* 0x0006c40005157984 */ /* 0x000f620000000800 */
[----:B------:R-:W-:Y:S01]  /*2da0*/  FFMA R24, R9, UR12, R24 ;  /* 0x0000000c09187c23 */ /* 0x000fe20008000018 */
[----:B------:R-:W-:Y:S02]  /*2db0*/  FFMA R14, R2, UR12, R25 ;  /* 0x0000000c020e7c23 */ /* 0x000fe40008000019 */
[----:B------:R-:W5:Y:S01]  /*2dc0*/  LDS R22, [R5+0x704] ;  /* 0x0007040005167984 */ /* 0x000f620000000800 */
[----:B------:R-:W-:Y:S01]  /*2dd0*/  FFMA R23, R12, UR11, R23 ;  /* 0x0000000b0c177c23 */ /* 0x000fe20008000017 */
[----:B------:R-:W-:Y:S02]  /*2de0*/  FFMA R25, R11, UR11, R18 ;  /* 0x0000000b0b197c23 */ /* 0x000fe40008000012 */
[----:B------:R-:W5:Y:S01]  /*2df0*/  LDS R6, [R5+0x648] ;  /* 0x0006480005067984 */ /* 0x000f620000000800 */
[----:B------:R-:W-:Y:S01]  /*2e00*/  FFMA R23, R0, UR12, R23 ;  /* 0x0000000c00177c23 */ /* 0x000fe20008000017 */
[----:B------:R-:W5:Y:S01]  /*2e10*/  LDCU.128 UR8, c[0x3][0x160] ;  /* 0x00c02c00ff0877ac */ /* 0x000f620008000c00 */
[----:B-1----:R-:W-:Y:S01]  /*2e20*/  FFMA R28, R13, UR13, R14 ;  /* 0x0000000d0d1c7c23 */ /* 0x002fe2000800000e */
[----:B------:R-:W1:Y:S01]  /*2e30*/  LDS R7, [R5+0x688] ;  /* 0x0006880005077984 */ /* 0x000e620000000800 */
[----:B------:R-:W-:-:S03]  /*2e40*/  FFMA R26, R10, UR12, R25 ;  /* 0x0000000c0a1a7c23 */ /* 0x000fc60008000019 */
        /* <DEDUP_REMOVED lines=8> */
[----:B------:R-:W-:-:S03]  /*2ed0*/  FFMA R23, R3, UR13, R26 ;  /* 0x0000000d03177c23 */ /* 0x000fc6000800001a */
        /* <DEDUP_REMOVED lines=13> */
[----:B--2---:R-:W-:Y:S01]  /*2fb0*/  FFMA R21, R2, UR15, R21 ;  /* 0x0000000f02157c23 */ /* 0x004fe20008000015 */
[----:B------:R-:W2:Y:S02]  /*2fc0*/  LDCU.128 UR12, c[0x3][0x170] ;  /* 0x00c02e00ff0c77ac */ /* 0x000ea40008000c00 */
[----:B------:R-:W2:Y:S01]  /*2fd0*/  LDS R16, [R5+0x6d4] ;  /* 0x0006d40005107984 */ /* 0x000ea20000000800 */
[----:B---3--:R-:W-:-:S03]  /*2fe0*/  FFMA R24, R9, UR8, R24 ;  /* 0x0000000809187c23 */ /* 0x008fc60008000018 */
[----:B------:R-:W3:Y:S01]  /*2ff0*/  LDS R6, [R5+0x714] ;  /* 0x0007140005067984 */ /* 0x000ee20000000800 */
[----:B------:R-:W-:-:S03]  /*3000*/  FFMA R23, R12, UR8, R23 ;  /* 0x000000080c177c23 */ /* 0x000fc60008000017 */
        /* <DEDUP_REMOVED lines=64> */
[----:B------:R-:W1:Y:S01]  /*3410*/  LDS R19, [R5+0x730] ;  /* 0x0007300005137984 */ /* 0x000e620000000800 */
        /* <DEDUP_REMOVED lines=14> */
[----:B--2---:R-:W-:-:S03]  /*3500*/  FFMA R26, R21, UR12, R26 ;  /* 0x0000000c151a7c23 */ /* 0x004fc6000800001a */
[----:B------:R-:W2:Y:S01]  /*3510*/  LDS R11, [R5+0x73c] ;  /* 0x00073c00050b7984 */ /* 0x000ea20000000800 */
[----:B-1----:R-:W-:-:S03]  /*3520*/  FFMA R27, R18, UR9, R23 ;  /* 0x00000009121b7c23 */ /* 0x002fc60008000017 */
[----:B------:R-:W1:Y:S01]  /*3530*/  LDS R10, [R5+0x780] ;  /* 0x00078000050a7984 */ /* 0x000e620000000800 */
[----:B------:R-:W-:Y:S01]  /*3540*/  FFMA R23, R20, UR10, R25 ;  /* 0x0000000a14177c23 */ /* 0x000fe20008000019 */
[----:B------:R-:W-:Y:S02]  /*3550*/  FFMA R25, R15, UR13, R26 ;  /* 0x0000000d0f197c23 */ /* 0x000fe4000800001a */
[----:B------:R-:W1:Y:S01]  /*3560*/  LDS R14, [R5+0x740] ;  /* 0x00074000050e7984 */ /* 0x000e620000000800 */
[----:B------:R-:W-:-:S03]  /*3570*/  FFMA R22, R19, UR9, R24 ;  /* 0x0000000913167c23 */ /* 0x000fc60008000018 */
        /* <DEDUP_REMOVED lines=11> */
[----:B------:R-:W0:Y:S01]  /*3630*/  LDS R19, [R5+0x800] ;  /* 0x0008000005137984 */ /* 0x000e220000000800 */
[----:B-----5:R-:W-:-:S03]  /*3640*/  FFMA R12, R12, UR12, R9 ;  /* 0x0000000c0c0c7c23 */ /* 0x020fc60008000009 */
[----:B------:R-:W5:Y:S01]  /*3650*/  LDS R21, [R5+0x844] ;  /* 0x0008440005157984 */ /* 0x000f620000000800 */
[----:B------:R-:W-:-:S03]  /*3660*/  FFMA R23, R0, UR12, R23 ;  /* 0x0000000c00177c23 */ /* 0x000fc60008000017 */
[----:B------:R-:W5:Y:S01]  /*3670*/  LDS R7, [R5+0x7c8] ;  /* 0x0007c80005077984 */ /* 0x000f620000000800 */
[----:B--2---:R-:W-:Y:S01]  /*3680*/  FFMA R27, R11, UR12, R24 ;  /* 0x0000000c0b1b7c23 */ /* 0x004fe20008000018 */
[----:B------:R-:W-:Y:S01]  /*3690*/  FFMA R24, R3, UR13, R12 ;  /* 0x0000000d03187c23 */ /* 0x000fe2000800000c */
[----:B------:R-:W-:Y:S01]  /*36a0*/  FFMA R11, R8, UR13, R23 ;  /* 0x0000000d080b7c23 */ /* 0x000fe20008000017 */
[----:B------:R-:W2:Y:S01]  /*36b0*/  LDS R6, [R5+0x848] ;  /* 0x0008480005067984 */ /* 0x000ea20000000800 */
[----:B-1----:R-:W-:-:S03]  /*36c0*/  FFMA R10, R10, UR14, R25 ;  /* 0x0000000e0a0a7c23 */ /* 0x002fc60008000019 */
[----:B------:R-:W1:Y:S01]  /*36d0*/  LDS R20, [R5+0x804] ;  /* 0x0008040005147984 */ /* 0x000e620000000800 */
[----:B------:R-:W-:-:S03]  /*36e0*/  FFMA R26, R14, UR13, R27 ;  /* 0x0000000d0e1a7c23 */ /* 0x000fc6000800001b */
[----:B------:R-:W1:Y:S01]  /*36f0*/  LDS R2, [R5+0x78c] ;  /* 0x00078c0005027984 */ /* 0x000e620000000800 */
[----:B------:R-:W-:-:S03]  /*3700*/  FFMA R14, R13, UR15, R10 ;  /* 0x0000000f0d0e7c23 */ /* 0x000fc6000800000a */
[----:B------:R-:W1:Y:S01]  /*3710*/  LDS R22, [R5+0x808] ;  /* 0x0008080005167984 */ /* 0x000e620000000800 */
[----:B---3--:R-:W-:-:S03]  /*3720*/  FFMA R23, R18, UR14, R11 ;  /* 0x0000000e12177c23 */ /* 0x008fc6000800000b */
[----:B------:R-:W3:Y:S01]  /*3730*/  LDS R9, [R5+0x7cc] ;  /* 0x0007cc0005097984 */ /* 0x000ee20000000800 */
[----:B----4-:R-:W-:-:S03]  /*3740*/  FFMA R27, R15, UR8, R14 ;  /* 0x000000080f1b7c23 */ /* 0x010fc6000800000e */
[----:B------:R-:W4:Y:S01]  /*3750*/  LDS R0, [R5+0x80c] ;  /* 0x00080c0005007984 */ /* 0x000f220000000800 */
[----:B0-----:R-:W-:-:S03]  /*3760*/  FFMA R26, R17, UR14, R26 ;  /* 0x0000000e111a7c23 */ /* 0x001fc6000800001a */
[----:B------:R-:W0:Y:S01]  /*3770*/  LDS R10, [R5+0x84c] ;  /* 0x00084c00050a7984 */ /* 0x000e220000000800 */
[----:B------:R-:W-:-:S03]  /*3780*/  FFMA R16, R16, UR15, R23 ;  /* 0x0000000f10107c23 */ /* 0x000fc60008000017 */
[----:B------:R-:W0:Y:S01]  /*3790*/  LDS R3, [R5+0x790] ;  /* 0x0007900005037984 */ /* 0x000e220000000800 */
[----:B------:R-:W-:-:S03]  /*37a0*/  FFMA R25, R19, UR14, R24 ;  /* 0x0000000e13197c23 */ /* 0x000fc60008000018 */
[----:B------:R-:W0:Y:S01]  /*37b0*/  LDS R8, [R5+0x7d0] ;  /* 0x0007d00005087984 */ /* 0x000e220000000800 */
[----:B-----5:R-:W-:-:S03]  /*37c0*/  FFMA R21, R21, UR15, R26 ;  /* 0x0000000f15157c23 */ /* 0x020fc6000800001a */
[----:B------:R-:W5:Y:S01]  /*37d0*/  LDS R13, [R5+0x810] ;  /* 0x00081000050d7984 */ /* 0x000f620000000800 */
[----:B------:R-:W-:-:S03]  /*37e0*/  FFMA R24, R7, UR8, R16 ;  /* 0x0000000807187c23 */ /* 0x000fc60008000010 */
[----:B------:R-:W5:Y:S01]  /*37f0*/  LDS R12, [R5+0x850] ;  /* 0x00085000050c7984 */ /* 0x000f620000000800 */
[----:B--2---:R-:W-:-:S03]  /*3800*/  FFMA R23, R6, UR8, R21 ;  /* 0x0000000806177c23 */ /* 0x004fc60008000015 */
[----:B------:R-:W2:Y:S01]  /*3810*/  LDS R11, [R5+0x794] ;  /* 0x00079400050b7984 */ /* 0x000ea20000000800 */
[----:B-1----:R-:W-:Y:S01]  /*3820*/  FFMA R25, R20, UR15, R25 ;  /* 0x0000000f14197c23 */ /* 0x002fe20008000019 */
[----:B------:R-:W1:Y:S02]  /*3830*/  LDCU.128 UR12, c[0x3][0x1b0] ;  /* 0x00c03600ff0c77ac */ /* 0x000e640008000c00 */
        /* <DEDUP_REMOVED lines=23> */
[----:B------:R-:W-:-:S03]  /*39b0*/  FFMA R24, R14, UR11, R13 ;  /* 0x0000000b0e187c23 */ /* 0x000fc6000800000d */
[----:B------:R-:W1:Y:S01]  /*39c0*/  LDS R8, [R5+0x7e0] ;  /* 0x0007e00005087984 */ /* 0x000e620000000800 */
[----:B------:R-:W-:Y:S01]  /*39d0*/  FFMA R27, R7, UR11, R26 ;  /* 0x0000000b071b7c23 */ /* 0x000fe2000800001a */
[----:B------:R-:W1:Y:S02]  /*39e0*/  LDCU.128 UR8, c[0x3][0x1c0] ;  /* 0x00c03800ff0877ac */ /* 0x000e640008000c00 */
        /* <DEDUP_REMOVED lines=33> */
[----:B-----5:R-:W-:Y:S01]  /*3c00*/  FFMA R25, R14, UR15, R25 ;  /* 0x0000000f0e197c23 */ /* 0x020fe20008000019 */
[----:B------:R-:W5:Y:S02]  /*3c10*/  LDCU.128 UR12, c[0x3][0x1d0] ;  /* 0x00c03a00ff0c77ac */ /* 0x000f640008000c00 */
        /* <DEDUP_REMOVED lines=30> */
[----:B------:R-:W1:Y:S02]  /*3e00*/  LDCU.128 UR8, c[0x3][0x1e0] ;  /* 0x00c03c00ff0877ac */ /* 0x000e640008000c00 */
[----:B------:R-:W1:Y:S01]  /*3e10*/  LDS R23, [R5+0x8c4] ;  /* 0x0008c40005177984 */ /* 0x000e620000000800 */
[----:B------:R-:W-:-:S03]  /*3e20*/  FFMA R24, R6, UR12, R29 ;  /* 0x0000000c06187c23 */ /* 0x000fc6000800001d */
[----:B------:R-:W1:Y:S01]  /*3e30*/  LDS R3, [R5+0x900] ;  /* 0x0009000005037984 */ /* 0x000e620000000800 */
[----:B---3--:R-:W-:-:S03]  /*3e40*/  FFMA R15, R15, UR13, R24 ;  /* 0x0000000d0f0f7c23 */ /* 0x008fc60008000018 */
[----:B------:R-:W3:Y:S01]  /*3e50*/  LDS R8, [R5+0x940] ;  /* 0x0009400005087984 */ /* 0x000ee20000000800 */
[----:B----4-:R-:W-:Y:S01]  /*3e60*/  FFMA R16, R16, UR12, R13 ;  /* 0x0000000c10107c23 */ /* 0x010fe2000800000d */
[----:B------:R-:W-:Y:S02]  /*3e70*/  FFMA R13, R18, UR14, R15 ;  /* 0x0000000e120d7c23 */ /* 0x000fe4000800000f */
        /* <DEDUP_REMOVED lines=11> */
[----:B--2---:R-:W-:Y:S01]  /*3f30*/  FFMA R0, R22, UR14, R15 ;  /* 0x0000000e16007c23 */ /* 0x004fe2000800000f */
[----:B------:R-:W-:Y:S02]  /*3f40*/  FFMA R9, R17, UR14, R20 ;  /* 0x0000000e11097c23 */ /* 0x000fe40008000014 */
        /* <DEDUP_REMOVED lines=14> */
[----:B------:R-:W-:Y:S01]  /*4030*/  FFMA R27, R7, UR15, R0 ;  /* 0x0000000f071b7c23 */ /* 0x000fe20008000000 */
[----:B------:R-:W0:Y:S02]  /*4040*/  LDCU.128 UR12, c[0x3][0x1f0] ;  /* 0x00c03e00ff0c77ac */ /* 0x000e240008000c00 */
        /* <DEDUP_REMOVED lines=23> */
[----:B------:R-:W-:Y:S01]  /*41c0*/  FFMA R26, R19, UR11, R26 ;  /* 0x0000000b131a7c23 */ /* 0x000fe2000800001a */
[----:B-----5:R-:W-:Y:S02]  /*41d0*/  FFMA R23, R16, UR12, R15 ;  /* 0x0000000c10177c23 */ /* 0x020fe4000800000f */
[----:B------:R-:W5:Y:S01]  /*41e0*/  LDS R14, [R5+0x95c] ;  /* 0x00095c00050e7984 */ /* 0x000f620000000800 */
[----:B------:R-:W-:-:S03]  /*41f0*/  FFMA R17, R17, UR11, R24 ;  /* 0x0000000b11117c23 */ /* 0x000fc60008000018 */
[----:B------:R-:W5:Y:S01]  /*4200*/  LDS R15, [R5+0x8e0] ;  /* 0x0008e000050f7984 */ /* 0x000f620000000800 */
[----:B------:R-:W5:Y:S01]  /*4210*/  LDCU.128 UR8, c[0x3][0x200] ;  /* 0x00c04000ff0877ac */ /* 0x000f620008000c00 */
[----:B--2---:R-:W-:Y:S02]  /*4220*/  FFMA R27, R9, UR12, R26 ;  /* 0x0000000c091b7c23 */ /* 0x004fe4000800001a */
        /* <DEDUP_REMOVED lines=14> */
[----:B------:R-:W0:Y:S04]  /*4310*/  LDS R25, [R5+0x928] ;  /* 0x0009280005197984 */ /* 0x000e280000000800 */
        /* <DEDUP_REMOVED lines=25> */
[----:B------:R-:W-:Y:S01]  /*44b0*/  FFMA R14, R19, UR15, R14 ;  /* 0x0000000f130e7c23 */ /* 0x000fe2000800000e */
[----:B------:R-:W0:Y:S02]  /*44c0*/  LDCU.128 UR12, c[0x3][0x210] ;  /* 0x00c04200ff0c77ac */ /* 0x000e240008000c00 */
        /* <DEDUP_REMOVED lines=22> */
[----:B------:R-:W5:Y:S02]  /*4630*/  LDCU.128 UR8, c[0x3][0x220] ;  /* 0x00c04400ff0877ac */ /* 0x000f640008000c00 */
        /* <DEDUP_REMOVED lines=21> */
[----:B------:R-:W-:Y:S02]  /*4790*/  FFMA R25, R8, UR15, R23 ;  /* 0x0000000f08197c23 */ /* 0x000fe40008000017 */
[----:B------:R-:W5:Y:S01]  /*47a0*/  LDS R17, [R5+0xa08] ;  /* 0x000a080005117984 */ /* 0x000f620000000800 */
[----:B------:R-:W-:Y:S01]  /*47b0*/  FFMA R3, R6, UR8, R3 ;  /* 0x0000000806037c23 */ /* 0x000fe20008000003 */
[----:B------:R-:W-:Y:S02]  /*47c0*/  FFMA R26, R7, UR15, R26 ;  /* 0x0000000f071a7c23 */ /* 0x000fe4000800001a */
        /* <DEDUP_REMOVED lines=34> */
[----:B----4-:R-:W-:Y:S01]  /*49f0*/  FFMA R23, R23, UR11, R26 ;  /* 0x0000000b17177c23 */ /* 0x010fe2000800001a */
[----:B------:R-:W4:Y:S02]  /*4a00*/  LDCU.128 UR8, c[0x3][0x240] ;  /* 0x00c04800ff0877ac */ /* 0x000f240008000c00 */
        /* <DEDUP_REMOVED lines=38> */
[----:B------:R-:W-:Y:S01]  /*4c70*/  FFMA R24, R24, UR8, R13 ;  /* 0x0000000818187c23 */ /* 0x000fe2000800000d */
[----:B------:R-:W-:Y:S02]  /*4c80*/  FFMA R18, R26, UR9, R15 ;  /* 0x000000091a127c23 */ /* 0x000fe4000800000f */
        /* <DEDUP_REMOVED lines=18> */
[----:B------:R-:W1:Y:S04]  /*4db0*/  LDS R27, [R5+0xa34] ;  /* 0x000a3400051b7984 */ /* 0x000e680000000800 */
        /* <DEDUP_REMOVED lines=30> */
[----:B0-----:R-:W-:Y:S01]  /*4fa0*/  FFMA R26, R3, UR14, R26 ;  /* 0x0000000e031a7c23 */ /* 0x001fe2000800001a */
[----:B------:R-:W-:Y:S02]  /*4fb0*/  FFMA R29, R0, UR8, R11 ;  /* 0x00000008001d7c23 */ /* 0x000fe4000800000b */
[----:B------:R-:W0:Y:S01]  /*4fc0*/  LDS R8, [R5+0xbc0] ;  /* 0x000bc00005087984 */ /* 0x000e220000000800 */
[----:B------:R-:W-:-:S03]  /*4fd0*/  FFMA R23, R18, UR15, R23 ;  /* 0x0000000f12177c23 */ /* 0x000fc60008000017 */
[----:B------:R-:W0:Y:S01]  /*4fe0*/  LDS R15, [R5+0xc04] ;  /* 0x000c0400050f7984 */ /* 0x000e220000000800 */
[----:B------:R-:W-:Y:S01]  /*4ff0*/  FFMA R17, R17, UR14, R25 ;  /* 0x0000000e11117c23 */ /* 0x000fe20008000019 */
[----:B------:R-:W-:Y:S02]  /*5000*/  FFMA R25, R2, UR8, R23 ;  /* 0x0000000802197c23 */ /* 0x000fe40008000017 */
[----:B------:R-:W0:Y:S01]  /*5010*/  LDS R24, [R5+0xb48] ;  /* 0x000b480005187984 */ /* 0x000e220000000800 */
[----:B-----5:R-:W-:-:S03]  /*5020*/  FFMA R26, R19, UR15, R26 ;  /* 0x0000000f131a7c23 */ /* 0x020fc6000800001a */
[----:B------:R-:W5:Y:S01]  /*5030*/  LDS R16, [R5+0xb88] ;  /* 0x000b880005107984 */ /* 0x000f620000000800 */
[----:B------:R-:W-:Y:S01]  /*5040*/  FFMA R27, R9, UR8, R26 ;  /* 0x00000008091b7c23 */ /* 0x000fe2000800001a */
[----:B------:R-:W-:Y:S01]  /*5050*/  FFMA R0, R10, UR15, R17 ;  /* 0x0000000f0a007c23 */ /* 0x000fe20008000011 */
[----:B------:R-:W5:Y:S01]  /*5060*/  LDCU.128 UR12, c[0x3][0x270] ;  /* 0x00c04e00ff0c77ac */ /* 0x000f620008000c00 */
[----:B------:R-:W5:Y:S02]  /*5070*/  LDS R14, [R5+0xbc4] ;  /* 0x000bc400050e7984 */ /* 0x000f640000000800 */
        /* <DEDUP_REMOVED lines=58> */
[----:B------:R-:W0:Y:S02]  /*5420*/  LDCU.128 UR12, c[0x3][0x290] ;  /* 0x00c05200ff0c77ac */ /* 0x000e240008000c00 */
        /* <DEDUP_REMOVED lines=69> */
[----:B------:R-:W-:Y:S01]  /*5880*/  FFMA R24, R15, UR8, R26 ;  /* 0x000000080f187c23 */ /* 0x000fe2000800001a */
[----:B------:R-:W-:Y:S02]  /*5890*/  FFMA R21, R6, UR9, R13 ;  /* 0x0000000906157c23 */ /* 0x000fe4000800000d */
[----:B------:R-:W0:Y:S01]  /*58a0*/  LDS R16, [R5+0xd44] ;  /* 0x000d440005107984 */ /* 0x000e220000000800 */
[----:B------:R-:W-:Y:S01]  /*58b0*/  FFMA R11, R12, UR15, R23 ;  /* 0x0000000f0c0b7c23 */ /* 0x000fe20008000017 */
[----:B------:R-:W-:Y:S01]  /*58c0*/  FFMA R24, R7, UR9, R24 ;  /* 0x0000000907187c23 */ /* 0x000fe20008000018 */
[----:B------:R-:W0:Y:S01]  /*58d0*/  LDCU.128 UR12, c[0x3][0x2b0] ;  /* 0x00c05600ff0c77ac */ /* 0x000e220008000c00 */
        /* <DEDUP_REMOVED lines=119> */
[----:B------:R-:W2:Y:S02]  /*6050*/  LDCU.128 UR12, c[0x3][0x2f0] ;  /* 0x00c05e00ff0c77ac */ /* 0x000ea40008000c00 */
[----:B------:R-:W2:Y:S01]  /*6060*/  LDS R11, [R5+0xd80] ;  /* 0x000d8000050b7984 */ /* 0x000ea20000000800 */
[----:B-1----:R-:W-:-:S03]  /*6070*/  FFMA R17, R16, UR8, R25 ;  /* 0x0000000810117c23 */ /* 0x002fc60008000019 */
        /* <DEDUP_REMOVED lines=8> */
[----:B------:R-:W-:Y:S01]  /*6100*/  FFMA R0, R0, UR10, R27 ;  /* 0x0000000a00007c23 */ /* 0x000fe2000800001b */
[----:B0-----:R-:W-:Y:S02]  /*6110*/  FFMA R6, R6, UR9, R23 ;  /* 0x0000000906067c23 */ /* 0x001fe40008000017 */
[----:B------:R-:W0:Y:S01]  /*6120*/  LDS R15, [R5+0xdcc] ;  /* 0x000dcc00050f7984 */ /* 0x000e220000000800 */
[----:B------:R-:W-:-:S03]  /*6130*/  FFMA R23, R9, UR9, R24 ;  /* 0x0000000909177c23 */ /* 0x000fc60008000018 */
[----:B------:R-:W0:Y:S01]  /*6140*/  LDS R22, [R5+0xe04] ;  /* 0x000e040005167984 */ /* 0x000e220000000800 */
[----:B------:R-:W-:Y:S01]  /*6150*/  FFMA R9, R3, UR10, R6 ;  /* 0x0000000a03097c23 */ /* 0x000fe20008000006 */
[----:B------:R-:W-:Y:S02]  /*6160*/  FFMA R7, R7, UR11, R0 ;  /* 0x0000000b07077c23 */ /* 0x000fe40008000000 */
[----:B------:R-:W0:Y:S01]  /*6170*/  LDS R21, [R5+0xe44] ;  /* 0x000e440005157984 */ /* 0x000e220000000800 */
[----:B------:R-:W-:Y:S01]  /*6180*/  FFMA R26, R2, UR10, R23 ;  /* 0x0000000a021a7c23 */ /* 0x000fe20008000017 */
[----:B-----5:R-:W-:Y:S02]  /*6190*/  FFMA R8, R8, UR9, R25 ;  /* 0x0000000908087c23 */ /* 0x020fe40008000019 */
[----:B------:R-:W5:Y:S01]  /*61a0*/  LDS R20, [R5+0xe84] ;  /* 0x000e840005147984 */ /* 0x000f620000000800 */
[----:B--2---:R-:W-:-:S03]  /*61b0*/  FFMA R24, R10, UR12, R7 ;  /* 0x0000000c0a187c23 */ /* 0x004fc60008000007 */
[----:B------:R-:W2:Y:S01]  /*61c0*/  LDS R16, [R5+0xe88] ;  /* 0x000e880005107984 */ /* 0x000ea20000000800 */
[----:B------:R-:W-:-:S03]  /*61d0*/  FFMA R23, R11, UR10, R8 ;  /* 0x0000000a0b177c23 */ /* 0x000fc60008000008 */
        /* <DEDUP_REMOVED lines=19> */
[----:B--2---:R-:W-:-:S03]  /*6310*/  FFMA R27, R16, UR13, R27 ;  /* 0x0000000d101b7c23 */ /* 0x004fc6000800001b */
[----:B------:R-:W2:Y:S01]  /*6320*/  LDS R10, [R5+0xdd4] ;  /* 0x000dd400050a7984 */ /* 0x000ea20000000800 */
[----:B------:R-:W-:-:S03]  /*6330*/  FFMA R23, R18, UR13, R25 ;  /* 0x0000000d12177c23 */ /* 0x000fc60008000019 */
        /* <DEDUP_REMOVED lines=84> */
[----:B------:R-:W0:Y:S02]  /*6880*/  LDCU.128 UR12, c[0x3][0x330] ;  /* 0x00c06600ff0c77ac */ /* 0x000e240008000c00 */
        /* <DEDUP_REMOVED lines=21> */
[----:B------:R-:W-:Y:S02]  /*69e0*/  FFMA R24, R14, UR11, R17 ;  /* 0x0000000b0e187c23 */ /* 0x000fe40008000011 */
[----:B------:R-:W0:Y:S01]  /*69f0*/  LDS R2, [R5+0xf44] ;  /* 0x000f440005027984 */ /* 0x000e220000000800 */
[----:B------:R-:W-:-:S03]  /*6a00*/  FFMA R27, R0, UR11, R19 ;  /* 0x0000000b001b7c23 */ /* 0x000fc60008000013 */
[----:B------:R-:W0:Y:S01]  /*6a10*/  LDS R0, [R5+0xf48] ;  /* 0x000f480005007984 */ /* 0x000e220000000800 */
[----:B-----5:R-:W-:-:S03]  /*6a20*/  FFMA R18, R18, UR10, R21 ;  /* 0x0000000a12127c23 */ /* 0x020fc60008000015 */
[----:B------:R-:W5:Y:S01]  /*6a30*/  LDS R14, [R5+0xfc8] ;  /* 0x000fc800050e7984 */ /* 0x000f620000000800 */
[----:B------:R-:W-:Y:S01]  /*6a40*/  FFMA R25, R13, UR11, R18 ;  /* 0x0000000b0d197c23 */ /* 0x000fe20008000012 */
[----:B--2---:R-:W-:Y:S01]  /*6a50*/  FFMA R12, R3, UR12, R12 ;  /* 0x0000000c030c7c23 */ /* 0x004fe2000800000c */
[----:B------:R-:W2:Y:S01]  /*6a60*/  LDCU.128 UR8, c[0x3][0x340] ;  /* 0x00c06800ff0877ac */ /* 0x000ea20008000c00 */
[----:B------:R-:W2:Y:S02]  /*6a70*/  LDS R17, [R5+0xf4c] ;  /* 0x000f4c0005117984 */ /* 0x000ea40000000800 */
[----:B------:R-:W-:Y:S02]  /*6a80*/  FFMA R9, R9, UR13, R12 ;  /* 0x0000000d09097c23 */ /* 0x000fe4000800000c */
        /* <DEDUP_REMOVED lines=34> */
[----:B------:R-:W3:Y:S02]  /*6cb0*/  LDCU.128 UR12, c[0x3][0x350] ;  /* 0x00c06a00ff0c77ac */ /* 0x000ee40008000c00 */
        /* <DEDUP_REMOVED lines=31> */
[----:B------:R-:W-:Y:S01]  /*6eb0*/  FFMA R27, R18, UR11, R27 ;  /* 0x0000000b121b7c23 */ /* 0x000fe2000800001b */
[----:B------:R-:W2:Y:S02]  /*6ec0*/  LDCU.128 UR8, c[0x3][0x360] ;  /* 0x00c06c00ff0877ac */ /* 0x000ea40008000c00 */
        /* <DEDUP_REMOVED lines=29> */
[----:B---3--:R-:W-:Y:S01]  /*70a0*/  FFMA R0, R13, UR15, R0 ;  /* 0x0000000f0d007c23 */ /* 0x008fe20008000000 */
[----:B------:R-:W3:Y:S02]  /*70b0*/  LDCU.128 UR12, c[0x3][0x370] ;  /* 0x00c06e00ff0c77ac */ /* 0x000ee40008000c00 */
        /* <DEDUP_REMOVED lines=21> */
[----:B------:R-:W-:Y:S02]  /*7210*/  FFMA R29, R9, UR10, R10 ;  /* 0x0000000a091d7c23 */ /* 0x000fe4000800000a */
[----:B------:R-:W3:Y:S01]  /*7220*/  LDS R3, [R5+0x1100] ;  /* 0x0011000005037984 */ /* 0x000ee20000000800 */
[----:B------:R-:W-:Y:S01]  /*7230*/  FFMA R27, R7, UR12, R26 ;  /* 0x0000000c071b7c23 */ /* 0x000fe2000800001a */
[----:B----4-:R-:W-:Y:S02]  /*7240*/  FFMA R12, R12, UR10, R25 ;  /* 0x0000000a0c0c7c23 */ /* 0x010fe40008000019 */
[----:B------:R-:W4:Y:S01]  /*7250*/  LDS R15, [R5+0x10c4] ;  /* 0x0010c400050f7984 */ /* 0x000f220000000800 */
[----:B0-----:R-:W-:-:S03]  /*7260*/  FFMA R25, R20, UR11, R29 ;  /* 0x0000000b14197c23 */ /* 0x001fc6000800001d */
[----:B------:R-:W0:Y:S01]  /*7270*/  LDS R16, [R5+0x1104] ;  /* 0x0011040005107984 */ /* 0x000e220000000800 */
[----:B------:R-:W-:-:S03]  /*7280*/  FFMA R21, R21, UR11, R12 ;  /* 0x0000000b15157c23 */ /* 0x000fc6000800000c */
[----:B------:R-:W0:Y:S01]  /*7290*/  LDS R17, [R5+0x1048] ;  /* 0x0010480005117984 */ /* 0x000e220000000800 */
[----:B------:R-:W0:Y:S01]  /*72a0*/  LDCU.128 UR8, c[0x3][0x380] ;  /* 0x00c07000ff0877ac */ /* 0x000e220008000c00 */
[----:B------:R-:W-:Y:S02]  /*72b0*/  FFMA R25, R6, UR12, R25 ;  /* 0x0000000c06197c23 */ /* 0x000fe40008000019 */
        /* <DEDUP_REMOVED lines=25> */
[----:B--2---:R-:W-:Y:S01]  /*7450*/  FFMA R8, R8, UR15, R23 ;  /* 0x0000000f08087c23 */ /* 0x004fe20008000017 */
[----:B------:R-:W2:Y:S02]  /*7460*/  LDCU.128 UR12, c[0x3][0x390] ;  /* 0x00c07200ff0c77ac */ /* 0x000ea40008000c00 */
        /* <DEDUP_REMOVED lines=102> */
[----:B----4-:R-:W-:Y:S01]  /*7ad0*/  FFMA R24, R9, UR12, R24 ;  /* 0x0000000c09187c23 */ /* 0x010fe20008000018 */
[----:B------:R-:W-:Y:S02]  /*7ae0*/  FFMA R2, R2, UR13, R25 ;  /* 0x0000000d02027c23 */ /* 0x000fe40008000019 */
[----:B------:R-:W4:Y:S01]  /*7af0*/  LDS R16, [R5+0x1244] ;  /* 0x0012440005107984 */ /* 0x000f220000000800 */
[----:B0-----:R-:W-:Y:S01]  /*7b00*/  FFMA R29, R8, UR11, R29 ;  /* 0x0000000b081d7c23 */ /* 0x001fe2000800001d */
[----:B------:R-:W0:Y:S01]  /*7b10*/  LDCU.128 UR8, c[0x3][0x3c0] ;  /* 0x00c07800ff0877ac */ /* 0x000e220008000c00 */
[----:B------:R-:W-:Y:S01]  /*7b20*/  FFMA R3, R3, UR13, R24 ;  /* 0x0000000d03037c23 */ /* 0x000fe20008000018 */
[----:B------:R-:W0:Y:S01]  /*7b30*/  LDS R13, [R5+0x11c8] ;  /* 0x0011c800050d7984 */ /* 0x000e220000000800 */
[----:B------:R-:W-:-:S03]  /*7b40*/  FFMA R20, R20, UR12, R29 ;  /* 0x0000000c14147c23 */ /* 0x000fc6000800001d */
[----:B------:R-:W0:Y:S01]  /*7b50*/  LDS R17, [R5+0x1188] ;  /* 0x0011880005117984 */ /* 0x000e220000000800 */
[----:B------:R-:W-:-:S03]  /*7b60*/  FFMA R15, R15, UR14, R0 ;  /* 0x0000000e0f0f7c23 */ /* 0x000fc60008000000 */
[----:B------:R-:W0:Y:S01]  /*7b70*/  LDS R6, [R5+0x1208] ;  /* 0x0012080005067984 */ /* 0x000e220000000800 */
[----:B-----5:R-:W-:Y:S01]  /*7b80*/  FFMA R2, R11, UR14, R2 ;  /* 0x0000000e0b027c23 */ /* 0x020fe20008000002 */
[----:B--2---:R-:W-:Y:S02]  /*7b90*/  FFMA R0, R12, UR14, R3 ;  /* 0x0000000e0c007c23 */ /* 0x004fe40008000003 */
[----:B------:R-:W2:Y:S01]  /*7ba0*/  LDS R8, [R5+0x118c] ;  /* 0x00118c0005087984 */ /* 0x000ea20000000800 */
[----:B------:R-:W-:-:S03]  /*7bb0*/  FFMA R23, R23, UR13, R20 ;  /* 0x0000000d17177c23 */ /* 0x000fc60008000014 */
[----:B------:R-:W5:Y:S01]  /*7bc0*/  LDS R9, [R5+0x1248] ;  /* 0x0012480005097984 */ /* 0x000f620000000800 */
        /* <DEDUP_REMOVED lines=10> */
[----:B------:R-:W4:Y:S01]  /*7c70*/  LDCU.128 UR12, c[0x3][0x3d0] ;  /* 0x00c07a00ff0c77ac */ /* 0x000f220008000c00 */
[----:B0-----:R-:W-:Y:S02]  /*7c80*/  FFMA R25, R13, UR8, R20 ;  /* 0x000000080d197c23 */ /* 0x001fe40008000014 */
[----:B------:R-:W0:Y:S01]  /*7c90*/  LDS R3, [R5+0x1194] ;  /* 0x0011940005037984 */ /* 0x000e220000000800 */
[----:B------:R-:W-:-:S03]  /*7ca0*/  FFMA R23, R17, UR8, R22 ;  /* 0x0000000811177c23 */ /* 0x000fc60008000016 */
[----:B------:R-:W0:Y:S01]  /*7cb0*/  LDS R18, [R5+0x11d0] ;  /* 0x0011d00005127984 */ /* 0x000e220000000800 */
[----:B------:R-:W-:-:S03]  /*7cc0*/  FFMA R26, R6, UR8, R21 ;  /* 0x00000008061a7c23 */ /* 0x000fc60008000015 */
[----:B------:R-:W0:Y:S04]  /*7cd0*/  LDS R10, [R5+0x1250] ;  /* 0x00125000050a7984 */ /* 0x000e280000000800 */
[----:B------:R-:W0:Y:S01]  /*7ce0*/  LDS R16, [R5+0x1214] ;  /* 0x0012140005107984 */ /* 0x000e220000000800 */
[----:B--2---:R-:W-:-:S03]  /*7cf0*/  FFMA R8, R8, UR9, R23 ;  /* 0x0000000908087c23 */ /* 0x004fc60008000017 */
[----:B------:R-:W2:Y:S01]  /*7d00*/  LDS R13, [R5+0x11d4] ;  /* 0x0011d400050d7984 */ /* 0x000ea20000000800 */
[----:B-----5:R-:W-:-:S03]  /*7d10*/  FFMA R9, R9, UR8, R24 ;  /* 0x0000000809097c23 */ /* 0x020fc60008000018 */
        /* <DEDUP_REMOVED lines=16> */
[----:B------:R-:W-:Y:S02]  /*7e20*/  FFMA R16, R16, UR11, R15 ;  /* 0x0000000b10107c23 */ /* 0x000fe4000800000f */
[----:B------:R-:W0:Y:S01]  /*7e30*/  LDS R7, [R5+0x125c] ;  /* 0x00125c0005077984 */ /* 0x000e220000000800 */
[----:B--2---:R-:W-:-:S03]  /*7e40*/  FFMA R13, R13, UR11, R18 ;  /* 0x0000000b0d0d7c23 */ /* 0x004fc60008000012 */
[----:B------:R-:W2:Y:S01]  /*7e50*/  LDS R8, [R5+0x11a0] ;  /* 0x0011a00005087984 */ /* 0x000ea20000000800 */
[----:B-----5:R-:W-:-:S03]  /*7e60*/  FFMA R17, R17, UR11, R10 ;  /* 0x0000000b11117c23 */ /* 0x020fc6000800000a */
[----:B------:R-:W-:Y:S01]  /*7e70*/  LDS R18, [R5+0x1224] ;  /* 0x0012240005127984 */ /* 0x000fe20000000800 */
[----:B------:R-:W5:Y:S01]  /*7e80*/  LDCU.128 UR8, c[0x3][0x3e0] ;  /* 0x00c07c00ff0877ac */ /* 0x000f620008000c00 */
[----:B-1----:R-:W-:Y:S02]  /*7e90*/  FFMA R23, R20, UR12, R23 ;  /* 0x0000000c14177c23 */ /* 0x002fe40008000017 */
[----:B------:R-:W1:Y:S01]  /*7ea0*/  LDS R9, [R5+0x11e0] ;  /* 0x0011e00005097984 */ /* 0x000e620000000800 */
[----:B------:R-:W-:-:S03]  /*7eb0*/  FFMA R26, R21, UR12, R16 ;  /* 0x0000000c151a7c23 */ /* 0x000fc60008000010 */
[----:B------:R-:W5:Y:S01]  /*7ec0*/  LDS R20, [R5+0x11a4] ;  /* 0x0011a40005147984 */ /* 0x000f620000000800 */
[----:B------:R-:W-:-:S03]  /*7ed0*/  FFMA R25, R22, UR12, R13 ;  /* 0x0000000c16197c23 */ /* 0x000fc6000800000d */
[----:B------:R-:W5:Y:S01]  /*7ee0*/  LDS R21, [R5+0x1260] ;  /* 0x0012600005157984 */ /* 0x000f620000000800 */
        /* <DEDUP_REMOVED lines=9> */
[----:B------:R-:W-:-:S03]  /*7f80*/  FFMA R24, R7, UR13, R24 ;  /* 0x0000000d07187c23 */ /* 0x000fc60008000018 */
[----:B------:R-:W0:Y:S01]  /*7f90*/  LDS R19, [R5+0x11e4] ;  /* 0x0011e40005137984 */ /* 0x000e220000000800 */
[----:B--2---:R-:W-:-:S03]  /*7fa0*/  FFMA R23, R8, UR14, R23 ;  /* 0x0000000e08177c23 */ /* 0x004fc60008000017 */
[----:B------:R-:W2:Y:S04]  /*7fb0*/  LDS R15, [R5+0x11e8] ;  /* 0x0011e800050f7984 */ /* 0x000ea80000000800 */
[----:B------:R-:W2:Y:S01]  /*7fc0*/  LDS R6, [R5+0x11ac] ;  /* 0x0011ac0005067984 */ /* 0x000ea20000000800 */
[----:B-1----:R-:W-:-:S03]  /*7fd0*/  FFMA R28, R9, UR14, R28 ;  /* 0x0000000e091c7c23 */ /* 0x002fc6000800001c */
[----:B------:R-:W1:Y:S01]  /*7fe0*/  LDS R3, [R5+0x11b0] ;  /* 0x0011b00005037984 */ /* 0x000e620000000800 */
[----:B-----5:R-:W-:Y:S01]  /*7ff0*/  FFMA R23, R20, UR15, R23 ;  /* 0x0000000f14177c23 */ /* 0x020fe20008000017 */
[----:B------:R-:W-:Y:S02]  /*8000*/  FFMA R24, R21, UR14, R24 ;  /* 0x0000000e15187c23 */ /* 0x000fe40008000018 */
[----:B------:R-:W5:Y:S01]  /*8010*/  LDS R2, [R5+0x122c] ;  /* 0x00122c0005027984 */ /* 0x000f620000000800 */
[----:B---3--:R-:W-:-:S03]  /*8020*/  FFMA R25, R22, UR14, R25 ;  /* 0x0000000e16197c23 */ /* 0x008fc60008000019 */
[----:B------:R-:W3:Y:S01]  /*8030*/  LDS R0, [R5+0x11ec] ;  /* 0x0011ec0005007984 */ /* 0x000ee20000000800 */
[----:B----4-:R-:W-:Y:S01]  /*8040*/  FFMA R17, R17, UR15, R24 ;  /* 0x0000000f11117c23 */ /* 0x010fe20008000018 */
[----:B------:R-:W-:Y:S02]  /*8050*/  FFMA R18, R18, UR15, R25 ;  /* 0x0000000f12127c23 */ /* 0x000fe40008000019 */
[----:B------:R-:W-:Y:S01]  /*8060*/  LDS R20, [R5+0x1234] ;  /* 0x0012340005147984 */ /* 0x000fe20000000800 */
[----:B0-----:R-:W-:-:S03]  /*8070*/  FFMA R23, R16, UR8, R23 ;  /* 0x0000000810177c23 */ /* 0x001fc60008000017 */
[----:B------:R-:W0:Y:S01]  /*8080*/  LDS R16, [R5+0x1230] ;  /* 0x0012300005107984 */ /* 0x000e220000000800 */
[----:B------:R-:W-:-:S03]  /*8090*/  FFMA R10, R10, UR8, R17 ;  /* 0x000000080a0a7c23 */ /* 0x000fc60008000011 */
[----:B------:R-:W4:Y:S01]  /*80a0*/  LDS R9, [R5+0x11f0] ;  /* 0x0011f00005097984 */ /* 0x000f220000000800 */
[----:B------:R-:W-:-:S03]  /*80b0*/  FFMA R13, R13, UR8, R18 ;  /* 0x000000080d0d7c23 */ /* 0x000fc60008000012 */
[----:B------:R-:W4:Y:S01]  /*80c0*/  LDS R17, [R5+0x126c] ;  /* 0x00126c0005117984 */ /* 0x000f220000000800 */
[----:B------:R-:W-:Y:S01]  /*80d0*/  FFMA R28, R19, UR15, R28 ;  /* 0x0000000f131c7c23 */ /* 0x000fe2000800001c */
[----:B------:R-:W4:Y:S02]  /*80e0*/  LDCU.128 UR12, c[0x3][0x3f0] ;  /* 0x00c07e00ff0c77ac */ /* 0x000f240008000c00 */
[----:B------:R-:W4:Y:S01]  /*80f0*/  LDS R18, [R5+0x11b4] ;  /* 0x0011b40005127984 */ /* 0x000f220000000800 */
[----:B--2---:R-:W-:-:S03]  /*8100*/  FFMA R15, R15, UR8, R28 ;  /* 0x000000080f0f7c23 */ /* 0x004fc6000800001c */
[----:B------:R-:W2:Y:S01]  /*8110*/  LDS R24, [R5+0x1238] ;  /* 0x0012380005187984 */ /* 0x000ea20000000800 */
[----:B------:R-:W-:-:S03]  /*8120*/  FFMA R8, R6, UR9, R23 ;  /* 0x0000000906087c23 */ /* 0x000fc60008000017 */
[----:B------:R-:W2:Y:S01]  /*8130*/  LDS R19, [R5+0x11f4] ;  /* 0x0011f40005137984 */ /* 0x000ea20000000800 */
[----:B-1----:R-:W-:-:S03]  /*8140*/  FFMA R3, R3, UR10, R8 ;  /* 0x0000000a03037c23 */ /* 0x002fc60008000008 */
[----:B------:R-:W1:Y:S01]  /*8150*/  LDS R21, [R5+0x1270] ;  /* 0x0012700005157984 */ /* 0x000e620000000800 */
[----:B-----5:R-:W-:-:S03]  /*8160*/  FFMA R13, R2, UR9, R13 ;  /* 0x00000009020d7c23 */ /* 0x020fc6000800000d */
[----:B------:R-:W5:Y:S01]  /*8170*/  LDS R22, [R5+0x11b8] ;  /* 0x0011b80005167984 */ /* 0x000f620000000800 */
[----:B---3--:R-:W-:-:S03]  /*8180*/  FFMA R0, R0, UR9, R15 ;  /* 0x0000000900007c23 */ /* 0x008fc6000800000f */
[----:B------:R-:W3:Y:S04]  /*8190*/  LDS R23, [R5+0x11f8] ;  /* 0x0011f80005177984 */ /* 0x000ee80000000800 */
[----:B------:R-:W3:Y:S04]  /*81a0*/  LDS R25, [R5+0x1274] ;  /* 0x0012740005197984 */ /* 0x000ee80000000800 */
[----:B------:R-:W3:Y:S01]  /*81b0*/  LDS R28, [R5+0x123c] ;  /* 0x00123c00051c7984 */ /* 0x000ee20000000800 */
[----:B0-----:R-:W-:-:S03]  /*81c0*/  FFMA R13, R16, UR10, R13 ;  /* 0x0000000a100d7c23 */ /* 0x001fc6000800000d */
[----:B------:R-:W0:Y:S01]  /*81d0*/  LDS R26, [R5+0x11bc] ;  /* 0x0011bc00051a7984 */ /* 0x000e220000000800 */
[----:B------:R-:W-:Y:S01]  /*81e0*/  FFMA R13, R20, UR11, R13 ;  /* 0x0000000b140d7c23 */ /* 0x000fe2000800000d */
[----:B----4-:R-:W-:Y:S02]  /*81f0*/  FFMA R0, R9, UR10, R0 ;  /* 0x0000000a09007c23 */ /* 0x010fe40008000000 */
[----:B------:R-:W4:Y:S01]  /*8200*/  LDS R6, [R5+0x1278] ;  /* 0x0012780005067984 */ /* 0x000f220000000800 */
[----:B------:R-:W-:-:S03]  /*8210*/  FFMA R10, R17, UR9, R10 ;  /* 0x00000009110a7c23 */ /* 0x000fc6000800000a */
[----:B------:R-:W4:Y:S01]  /*8220*/  LDS R27, [R5+0x11fc] ;  /* 0x0011fc00051b7984 */ /* 0x000f220000000800 */
[----:B------:R-:W-:-:S03]  /*8230*/  FFMA R3, R18, UR11, R3 ;  /* 0x0000000b12037c23 */ /* 0x000fc60008000003 */
[----:B------:R-:W4:Y:S01]  /*8240*/  LDS R7, [R5+0x127c] ;  /* 0x00127c0005077984 */ /* 0x000f220000000800 */
[----:B--2---:R-:W-:-:S03]  /*8250*/  FFMA R13, R24, UR12, R13 ;  /* 0x0000000c180d7c23 */ /* 0x004fc6000800000d */
[----:B------:R-:W2:Y:S01]  /*8260*/  LDS R8, [R5+0x12c0] ;  /* 0x0012c00005087984 */ /* 0x000ea20000000800 */
[----:B------:R-:W-:Y:S01]  /*8270*/  FFMA R0, R19, UR11, R0 ;  /* 0x0000000b13007c23 */ /* 0x000fe20008000000 */
[----:B-1----:R-:W-:Y:S02]  /*8280*/  FFMA R10, R21, UR10, R10 ;  /* 0x0000000a150a7c23 */ /* 0x002fe4000800000a */
[----:B------:R-:W-:Y:S01]  /*8290*/  LDS R2, [R5+0x1300] ;  /* 0x0013000005027984 */ /* 0x000fe20000000800 */
[----:B-----5:R-:W-:-:S03]  /*82a0*/  FFMA R3, R22, UR12, R3 ;  /* 0x0000000c16037c23 */ /* 0x020fc60008000003 */
[----:B------:R-:W-:Y:S01]  /*82b0*/  LDS R15, [R5+0x12c4] ;  /* 0x0012c400050f7984 */ /* 0x000fe20000000800 */
[----:B---3--:R-:W-:-:S03]  /*82c0*/  FFMA R0, R23, UR12, R0 ;  /* 0x0000000c17007c23 */ /* 0x008fc60008000000 */
[----:B------:R-:W-:Y:S01]  /*82d0*/  LDS R9, [R5+0x1304] ;  /* 0x0013040005097984 */ /* 0x000fe20000000800 */
[----:B------:R-:W-:-:S03]  /*82e0*/  FFMA R25, R25, UR11, R10 ;  /* 0x0000000b19197c23 */ /* 0x000fc6000800000a */
[----:B------:R-:W-:Y:S01]  /*82f0*/  LDS R23, [R5+0x12c8] ;  /* 0x0012c80005177984 */ /* 0x000fe20000000800 */
[----:B------:R-:W1:Y:S01]  /*8300*/  LDCU.128 UR8, c[0x3][0x400] ;  /* 0x00c08000ff0877ac */ /* 0x000e620008000c00 */
[----:B------:R-:W-:Y:S02]  /*8310*/  FFMA R17, R28, UR13, R13 ;  /* 0x0000000d1c117c23 */ /* 0x000fe4000800000d */
[----:B------:R-:W-:Y:S01]  /*8320*/  LDS R10, [R5+0x1344] ;  /* 0x00134400050a7984 */ /* 0x000fe20000000800 */
[----:B0-----:R-:W-:-:S03]  /*8330*/  FFMA R26, R26, UR13, R3 ;  /* 0x0000000d1a1a7c23 */ /* 0x001fc60008000003 */
[----:B------:R-:W0:Y:S01]  /*8340*/  LDS R13, [R5+0x1280] ;  /* 0x00128000050d7984 */ /* 0x000e220000000800 */
[----:B----4-:R-:W-:-:S03]  /*8350*/  FFMA R6, R6, UR12, R25 ;  /* 0x0000000c06067c23 */ /* 0x010fc60008000019 */
[----:B------:R-:W3:Y:S01]  /*8360*/  LDS R3, [R5+0x1340] ;  /* 0x0013400005037984 */ /* 0x000ee20000000800 */
[----:B------:R-:W-:Y:S01]  /*8370*/  FFMA R11, R11, UR14, R26 ;  /* 0x0000000e0b0b7c23 */ /* 0x000fe2000800001a */
[----:B------:R-:W-:Y:S01]  /*8380*/  FFMA R26, R14, UR14, R17 ;  /* 0x0000000e0e1a7c23 */ /* 0x000fe20008000011 */
[----:B------:R-:W-:Y:S01]  /*8390*/  FFMA R27, R27, UR13, R0 ;  /* 0x0000000d1b1b7c23 */ /* 0x000fe20008000000 */
[----:B------:R-:W4:Y:S01]  /*83a0*/  LDS R24, [R5+0x1308] ;  /* 0x0013080005187984 */ /* 0x000f220000000800 */
[----:B------:R-:W-:-:S03]  /*83b0*/  FFMA R28, R7, UR13, R6 ;  /* 0x0000000d071c7c23 */ /* 0x000fc60008000006 */
[----:B------:R-:W5:Y:S01]  /*83c0*/  LDS R0, [R5+0x1380] ;  /* 0x0013800005007984 */ /* 0x000f620000000800 */
[----:B------:R-:W-:Y:S01]  /*83d0*/  FFMA R25, R12, UR14, R27 ;  /* 0x0000000e0c197c23 */ /* 0x000fe2000800001b */
[----:B--2---:R-:W-:Y:S02]  /*83e0*/  FFMA R8, R8, UR15, R11 ;  /* 0x0000000f08087c23 */ /* 0x004fe4000800000b */
[----:B------:R-:W2:Y:S04]  /*83f0*/  LDS R6, [R5+0x1384] ;  /* 0x0013840005067984 */ /* 0x000ea80000000800 */
[----:B------:R-:W2:Y:S04]  /*8400*/  LDS R12, [R5+0x1348] ;  /* 0x00134800050c7984 */ /* 0x000ea80000000800 */
[----:B------:R-:W2:Y:S04]  /*8410*/  LDS R11, [R5+0x1388] ;  /* 0x00138800050b7984 */ /* 0x000ea80000000800 */
[----:B------:R-:W2:Y:S04]  /*8420*/  LDS R22, [R5+0x12cc] ;  /* 0x0012cc0005167984 */ /* 0x000ea80000000800 */
[----:B------:R-:W2:Y:S04]  /*8430*/  LDS R21, [R5+0x130c] ;  /* 0x00130c0005157984 */ /* 0x000ea80000000800 */
[----:B------:R-:W2:Y:S04]  /*8440*/  LDS R20, [R5+0x134c] ;  /* 0x00134c0005147984 */ /* 0x000ea80000000800 */
[----:B------:R-:W2:Y:S01]  /*8450*/  LDS R19, [R5+0x138c] ;  /* 0x00138c0005137984 */ /* 0x000ea20000000800 */
[----:B0-----:R-:W-:Y:S01]  /*8460*/  FFMA R13, R13, UR14, R28 ;  /* 0x0000000e0d0d7c23 */ /* 0x001fe2000800001c */
[----:B------:R-:W-:-:S02]  /*8470*/  FFMA R28, R2, UR15, R25 ;  /* 0x0000000f021c7c23 */ /* 0x000fc40008000019 */
[----:B------:R-:W0:Y:S01]  /*8480*/  LDS R18, [R5+0x12d0] ;  /* 0x0012d00005127984 */ /* 0x000e220000000800 */
[----:B---3--:R-:W-:Y:S01]  /*8490*/  FFMA R25, R3, UR15, R26 ;  /* 0x0000000f03197c23 */ /* 0x008fe2000800001a */
[----:B-1----:R-:W-:Y:S01]  /*84a0*/  FFMA R26, R15, UR8, R8 ;  /* 0x000000080f1a7c23 */ /* 0x002fe20008000008 */
[----:B------:R-:W-:Y:S01]  /*84b0*/  FFMA R15, R9, UR8, R28 ;  /* 0x00000008090f7c23 */ /* 0x000fe2000800001c */
[----:B------:R-:W1:Y:S01]  /*84c0*/  LDS R17, [R5+0x1310] ;  /* 0x0013100005117984 */ /* 0x000e620000000800 */
[----:B------:R-:W-:Y:S01]  /*84d0*/  FFMA R25, R10, UR8, R25 ;  /* 0x000000080a197c23 */ /* 0x000fe20008000019 */
[----:B------:R-:W-:Y:S01]  /*84e0*/  FFMA R23, R23, UR9, R26 ;  /* 0x0000000917177c23 */ /* 0x000fe2000800001a */
[----:B----4-:R-:W-:Y:S01]  /*84f0*/  FFMA R24, R24, UR9, R15 ;  /* 0x0000000918187c23 */ /* 0x010fe2000800000f */
[----:B------:R-:W3:Y:S01]  /*8500*/  LDS R16, [R5+0x1350] ;  /* 0x0013500005107984 */ /* 0x000ee20000000800 */
[----:B-----5:R-:W-:Y:S01]  /*8510*/  FFMA R13, R0, UR15, R13 ;  /* 0x0000000f000d7c23 */ /* 0x020fe2000800000d */
[----:B------:R-:W4:Y:S02]  /*8520*/  LDCU.128 UR12, c[0x3][0x420] ;  /* 0x00c08400ff0c77ac */ /* 0x000f240008000c00 */
[----:B------:R-:W5:Y:S01]  /*8530*/  LDS R14, [R5+0x1390] ;  /* 0x00139000050e7984 */ /* 0x000f620000000800 */
[----:B--2---:R-:W-:-:S03]  /*8540*/  FFMA R28, R6, UR8, R13 ;  /* 0x00000008061c7c23 */ /* 0x004fc6000800000d */
[----:B------:R-:W2:Y:S01]  /*8550*/  LDS R7, [R5+0x12d4] ;  /* 0x0012d40005077984 */ /* 0x000ea20000000800 */
[----:B------:R-:W-:-:S03]  /*8560*/  FFMA R25, R12, UR9, R25 ;  /* 0x000000090c197c23 */ /* 0x000fc60008000019 */
[----:B------:R-:W4:Y:S01]  /*8570*/  LDS R8, [R5+0x1314] ;  /* 0x0013140005087984 */ /* 0x000f220000000800 */
[----:B------:R-:W-:-:S03]  /*8580*/  FFMA R28, R11, UR9, R28 ;  /* 0x000000090b1c7c23 */ /* 0x000fc6000800001c */
[----:B------:R-:W4:Y:S01]  /*8590*/  LDS R9, [R5+0x1354] ;  /* 0x0013540005097984 */ /* 0x000f220000000800 */
[----:B------:R-:W-:-:S03]  /*85a0*/  FFMA R23, R22, UR10, R23 ;  /* 0x0000000a16177c23 */ /* 0x000fc60008000017 */
[----:B------:R-:W4:Y:S01]  /*85b0*/  LDS R6, [R5+0x12d8] ;  /* 0x0012d80005067984 */ /* 0x000f220000000800 */
[----:B------:R-:W-:-:S03]  /*85c0*/  FFMA R12, R21, UR10, R24 ;  /* 0x0000000a150c7c23 */ /* 0x000fc60008000018 */
[----:B------:R-:W4:Y:S01]  /*85d0*/  LDS R10, [R5+0x1394] ;  /* 0x00139400050a7984 */ /* 0x000f220000000800 */
[----:B------:R-:W-:Y:S01]  /*85e0*/  FFMA R11, R20, UR10, R25 ;  /* 0x0000000a140b7c23 */ /* 0x000fe20008000019 */
[----:B------:R-:W-:Y:S02]  /*85f0*/  FFMA R19, R19, UR10, R28 ;  /* 0x0000000a13137c23 */ /* 0x000fe4000800001c */
[----:B------:R-:W4:Y:S01]  /*8600*/  LDS R13, [R5+0x1398] ;  /* 0x00139800050d7984 */ /* 0x000f220000000800 */
[----:B0-----:R-:W-:-:S03]  /*8610*/  FFMA R24, R18, UR11, R23 ;  /* 0x0000000b12187c23 */ /* 0x001fc60008000017 */
[----:B------:R-:W-:Y:S01]  /*8620*/  LDS R15, [R5+0x131c] ;  /* 0x00131c00050f7984 */ /* 0x000fe20000000800 */
[----:B-1----:R-:W-:-:S03]  /*8630*/  FFMA R25, R17, UR11, R12 ;  /* 0x0000000b11197c23 */ /* 0x002fc6000800000c */
[----:B------:R-:W-:Y:S01]  /*8640*/  LDS R18, [R5+0x12e0] ;  /* 0x0012e00005127984 */ /* 0x000fe20000000800 */
[----:B---3--:R-:W-:-:S03]  /*8650*/  FFMA R26, R16, UR11, R11 ;  /* 0x0000000b101a7c23 */ /* 0x008fc6000800000b */
[----:B------:R-:W0:Y:S01]  /*8660*/  LDS R12, [R5+0x1358] ;  /* 0x00135800050c7984 */ /* 0x000e220000000800 */
[----:B-----5:R-:W-:Y:S01]  /*8670*/  FFMA R27, R14, UR11, R19 ;  /* 0x0000000b0e1b7c23 */ /* 0x020fe20008000013 */
[----:B------:R-:W2:Y:S02]  /*8680*/  LDCU.128 UR8, c[0x3][0x410] ;  /* 0x00c08200ff0877ac */ /* 0x000ea40008000c00 */
[----:B------:R-:W1:Y:S04]  /*8690*/  LDS R11, [R5+0x1318] ;  /* 0x00131800050b7984 */ /* 0x000e680000000800 */
[----:B------:R-:W3:Y:S04]  /*86a0*/  LDS R14, [R5+0x12dc] ;  /* 0x0012dc00050e7984 */ /* 0x000ee80000000800 */
[----:B------:R-:W5:Y:S04]  /*86b0*/  LDS R16, [R5+0x135c] ;  /* 0x00135c0005107984 */ /* 0x000f680000000800 */
[----:B------:R-:W5:Y:S04]  /*86c0*/  LDS R17, [R5+0x139c] ;  /* 0x00139c0005117984 */ /* 0x000f680000000800 */
[----:B------:R-:W5:Y:S01]  /*86d0*/  LDS R19, [R5+0x1320] ;  /* 0x0013200005137984 */ /* 0x000f620000000800 */
[----:B--2---:R-:W-:Y:S01]  /*86e0*/  FFMA R23, R7, UR8, R24 ;  /* 0x0000000807177c23 */ /* 0x004fe20008000018 */
[----:B----4-:R-:W-:Y:S01]  /*86f0*/  FFMA R24, R8, UR8, R25 ;  /* 0x0000000808187c23 */ /* 0x010fe20008000019 */
[----:B------:R-:W-:Y:S01]  /*8700*/  FFMA R25, R9, UR8, R26 ;  /* 0x0000000809197c23 */ /* 0x000fe2000800001a */
[----:B------:R-:W2:Y:S01]  /*8710*/  LDS R20, [R5+0x1360] ;  /* 0x0013600005147984 */ /* 0x000ea20000000800 */
[----:B------:R-:W-:Y:S01]  /*8720*/  FFMA R23, R6, UR9, R23 ;  /* 0x0000000906177c23 */ /* 0x000fe20008000017 */
[----:B------:R-:W-:-:S02]  /*8730*/  FFMA R26, R10, UR8, R27 ;  /* 0x000000080a1a7c23 */ /* 0x000fc4000800001b */
[----:B------:R-:W4:Y:S02]  /*8740*/  LDS R21, [R5+0x13a0] ;  /* 0x0013a00005157984 */ /* 0x000f240000000800 */
[----:B------:R-:W-:Y:S02]  /*8750*/  FFMA R26, R13, UR9, R26 ;  /* 0x000000090d1a7c23 */ /* 0x000fe4000800001a */
[----:B------:R-:W4:Y:S04]  /*8760*/  LDS R22, [R5+0x12e4] ;  /* 0x0012e40005167984 */ /* 0x000f280000000800 */
[----:B------:R-:W4:Y:S01]  /*8770*/  LDS R7, [R5+0x1324] ;  /* 0x0013240005077984 */ /* 0x000f220000000800 */
[----:B0-----:R-:W-:-:S03]  /*8780*/  FFMA R25, R12, UR9, R25 ;  /* 0x000000090c197c23 */ /* 0x001fc60008000019 */
[----:B------:R-:W0:Y:S04]  /*8790*/  LDS R8, [R5+0x1364] ;  /* 0x0013640005087984 */ /* 0x000e280000000800 */
[----:B------:R-:W0:Y:S01]  /*87a0*/  LDS R9, [R5+0x13a4] ;  /* 0x0013a40005097984 */ /* 0x000e220000000800 */
[----:B-1----:R-:W-:-:S03]  /*87b0*/  FFMA R24, R11, UR9, R24 ;  /* 0x000000090b187c23 */ /* 0x002fc60008000018 */
[----:B------:R-:W1:Y:S01]  /*87c0*/  LDS R6, [R5+0x12e8] ;  /* 0x0012e80005067984 */ /* 0x000e620000000800 */
[----:B---3--:R-:W-:Y:S01]  /*87d0*/  FFMA R23, R14, UR10, R23 ;  /* 0x0000000a0e177c23 */ /* 0x008fe20008000017 */
[----:B------:R-:W-:Y:S02]  /*87e0*/  FFMA R24, R15, UR10, R24 ;  /* 0x0000000a0f187c23 */ /* 0x000fe40008000018 */
[----:B------:R-:W3:Y:S01]  /*87f0*/  LDS R10, [R5+0x1328] ;  /* 0x00132800050a7984 */ /* 0x000ee20000000800 */
[----:B-----5:R-:W-:Y:S01]  /*8800*/  FFMA R25, R16, UR10, R25 ;  /* 0x0000000a10197c23 */ /* 0x020fe20008000019 */
[----:B------:R-:W-:Y:S02]  /*8810*/  FFMA R23, R18, UR11, R23 ;  /* 0x0000000b12177c23 */ /* 0x000fe40008000017 */
[----:B------:R-:W5:Y:S01]  /*8820*/  LDS R12, [R5+0x13a8] ;  /* 0x0013a800050c7984 */ /* 0x000f620000000800 */
[----:B------:R-:W-:-:S03]  /*8830*/  FFMA R26, R17, UR10, R26 ;  /* 0x0000000a111a7c23 */ /* 0x000fc6000800001a */
[----:B------:R-:W5:Y:S01]  /*8840*/  LDS R11, [R5+0x1368] ;  /* 0x00136800050b7984 */ /* 0x000f620000000800 */
[----:B------:R-:W-:-:S03]  /*8850*/  FFMA R24, R19, UR11, R24 ;  /* 0x0000000b13187c23 */ /* 0x000fc60008000018 */
[----:B------:R-:W5:Y:S01]  /*8860*/  LDS R14, [R5+0x132c] ;  /* 0x00132c00050e7984 */ /* 0x000f620000000800 */
[----:B--2---:R-:W-:-:S03]  /*8870*/  FFMA R25, R20, UR11, R25 ;  /* 0x0000000b14197c23 */ /* 0x004fc60008000019 */
[----:B------:R-:W2:Y:S01]  /*8880*/  LDS R13, [R5+0x12ec] ;  /* 0x0012ec00050d7984 */ /* 0x000ea20000000800 */
[----:B----4-:R-:W-:Y:S01]  /*8890*/  FFMA R26, R21, UR11, R26 ;  /* 0x0000000b151a7c23 */ /* 0x010fe2000800001a */
[----:B------:R-:W4:Y:S02]  /*88a0*/  LDCU.128 UR8, c[0x3][0x430] ;  /* 0x00c08600ff0877ac */ /* 0x000f240008000c00 */
[----:B------:R-:W4:Y:S01]  /*88b0*/  LDS R16, [R5+0x13ac] ;  /* 0x0013ac0005107984 */ /* 0x000f220000000800 */
[----:B------:R-:W-:-:S03]  /*88c0*/  FFMA R23, R22, UR12, R23 ;  /* 0x0000000c16177c23 */ /* 0x000fc60008000017 */
[----:B------:R-:W4:Y:S01]  /*88d0*/  LDS R15, [R5+0x136c] ;  /* 0x00136c00050f7984 */ /* 0x000f220000000800 */
[----:B------:R-:W-:-:S03]  /*88e0*/  FFMA R27, R7, UR12, R24 ;  /* 0x0000000c071b7c23 */ /* 0x000fc60008000018 */
[----:B------:R-:W4:Y:S01]  /*88f0*/  LDS R18, [R5+0x1330] ;  /* 0x0013300005127984 */ /* 0x000f220000000800 */
[----:B0-----:R-:W-:-:S03]  /*8900*/  FFMA R22, R8, UR12, R25 ;  /* 0x0000000c08167c23 */ /* 0x001fc60008000019 */
[----:B------:R-:W0:Y:S01]  /*8910*/  LDS R17, [R5+0x12f0] ;  /* 0x0012f00005117984 */ /* 0x000e220000000800 */
[----:B------:R-:W-:-:S03]  /*8920*/  FFMA R25, R9, UR12, R26 ;  /* 0x0000000c09197c23 */ /* 0x000fc6000800001a */
[----:B------:R-:W0:Y:S01]  /*8930*/  LDS R20, [R5+0x13b0] ;  /* 0x0013b00005147984 */ /* 0x000e220000000800 */
[----:B-1----:R-:W-:-:S03]  /*8940*/  FFMA R24, R6, UR13, R23 ;  /* 0x0000000d06187c23 */ /* 0x002fc60008000017 */
[----:B------:R-:W1:Y:S01]  /*8950*/  LDS R19, [R5+0x1370] ;  /* 0x0013700005137984 */ /* 0x000e620000000800 */
[----:B---3--:R-:W-:-:S03]  /*8960*/  FFMA R27, R10, UR13, R27 ;  /* 0x0000000d0a1b7c23 */ /* 0x008fc6000800001b */
[----:B------:R-:W3:Y:S01]  /*8970*/  LDS R7, [R5+0x1334] ;  /* 0x0013340005077984 */ /* 0x000ee20000000800 */
[----:B-----5:R-:W-:-:S03]  /*8980*/  FFMA R25, R12, UR13, R25 ;  /* 0x0000000d0c197c23 */ /* 0x020fc60008000019 */
[----:B------:R-:W5:Y:S01]  /*8990*/  LDS R21, [R5+0x12f4] ;  /* 0x0012f40005157984 */ /* 0x000f620000000800 */
[----:B------:R-:W-:-:S03]  /*89a0*/  FFMA R22, R11, UR13, R22 ;  /* 0x0000000d0b167c23 */ /* 0x000fc60008000016 */
[----:B------:R-:W5:Y:S01]  /*89b0*/  LDS R9, [R5+0x13b4] ;  /* 0x0013b40005097984 */ /* 0x000f620000000800 */
[----:B------:R-:W-:-:S03]  /*89c0*/  FFMA R27, R14, UR14, R27 ;  /* 0x0000000e0e1b7c23 */ /* 0x000fc6000800001b */
[----:B------:R-:W5:Y:S01]  /*89d0*/  LDS R8, [R5+0x1374] ;  /* 0x0013740005087984 */ /* 0x000f620000000800 */
[----:B--2---:R-:W-:-:S03]  /*89e0*/  FFMA R24, R13, UR14, R24 ;  /* 0x0000000e0d187c23 */ /* 0x004fc60008000018 */
[----:B------:R-:W2:Y:S01]  /*89f0*/  LDS R6, [R5+0x12f8] ;  /* 0x0012f80005067984 */ /* 0x000ea20000000800 */
[----:B----4-:R-:W-:-:S03]  /*8a00*/  FFMA R25, R16, UR14, R25 ;  /* 0x0000000e10197c23 */ /* 0x010fc60008000019 */
[----:B------:R-:W4:Y:S01]  /*8a10*/  LDS R23, [R5+0x1378] ;  /* 0x0013780005177984 */ /* 0x000f220000000800 */
[----:B------:R-:W-:-:S03]  /*8a20*/  FFMA R22, R15, UR14, R22 ;  /* 0x0000000e0f167c23 */ /* 0x000fc60008000016 */
[----:B------:R-:W4:Y:S01]  /*8a30*/  LDS R10, [R5+0x1338] ;  /* 0x00133800050a7984 */ /* 0x000f220000000800 */
[----:B------:R-:W-:Y:S01]  /*8a40*/  FFMA R18, R18, UR15, R27 ;  /* 0x0000000f12127c23 */ /* 0x000fe2000800001b */
[----:B0-----:R-:W-:Y:S02]  /*8a50*/  FFMA R24, R17, UR15, R24 ;  /* 0x0000000f11187c23 */ /* 0x001fe40008000018 */
[----:B------:R-:W0:Y:S01]  /*8a60*/  LDS R11, [R5+0x13b8] ;  /* 0x0013b800050b7984 */ /* 0x000e220000000800 */
[----:B------:R-:W-:-:S03]  /*8a70*/  FFMA R20, R20, UR15, R25 ;  /* 0x0000000f14147c23 */ /* 0x000fc60008000019 */
[----:B------:R-:W0:Y:S01]  /*8a80*/  LDS R13, [R5+0x133c] ;  /* 0x00133c00050d7984 */ /* 0x000e220000000800 */
[----:B-1----:R-:W-:-:S03]  /*8a90*/  FFMA R19, R19, UR15, R22 ;  /* 0x0000000f13137c23 */ /* 0x002fc60008000016 */
[----:B------:R-:W1:Y:S01]  /*8aa0*/  LDS R14, [R5+0x137c] ;  /* 0x00137c00050e7984 */ /* 0x000e620000000800 */
[----:B------:R-:W1:Y:S01]  /*8ab0*/  LDCU.128 UR12, c[0x3][0x440] ;  /* 0x00c08800ff0c77ac */ /* 0x000e620008000c00 */
[----:B---3--:R-:W-:Y:S02]  /*8ac0*/  FFMA R7, R7, UR8, R18 ;  /* 0x0000000807077c23 */ /* 0x008fe40008000012 */
[----:B------:R-:W3:Y:S01]  /*8ad0*/  LDS R12, [R5+0x12fc] ;  /* 0x0012fc00050c7984 */ /* 0x000ee20000000800 */
[----:B-----5:R-:W-:-:S03]  /*8ae0*/  FFMA R17, R21, UR8, R24 ;  /* 0x0000000815117c23 */ /* 0x020fc60008000018 */
[----:B------:R-:W-:Y:S01]  /*8af0*/  LDS R25, [R5+0x13c0] ;  /* 0x0013c00005197984 */ /* 0x000fe20000000800 */
[----:B------:R-:W-:-:S03]  /*8b00*/  FFMA R18, R9, UR8, R20 ;  /* 0x0000000809127c23 */ /* 0x000fc60008000014 */
[----:B------:R-:W5:Y:S01]  /*8b10*/  LDS R24, [R5+0x1400] ;  /* 0x0014000005187984 */ /* 0x000f620000000800 */
[----:B------:R-:W-:-:S03]  /*8b20*/  FFMA R8, R8, UR8, R19 ;  /* 0x0000000808087c23 */ /* 0x000fc60008000013 */
[----:B------:R-:W5:Y:S01]  /*8b30*/  LDS R9, [R5+0x13bc] ;  /* 0x0013bc0005097984 */ /* 0x000f620000000800 */
[----:B--2---:R-:W-:-:S03]  /*8b40*/  FFMA R17, R6, UR9, R17 ;  /* 0x0000000906117c23 */ /* 0x004fc60008000011 */
[----:B------:R-:W-:Y:S01]  /*8b50*/  LDS R21, [R5+0x1444] ;  /* 0x0014440005157984 */ /* 0x000fe20000000800 */
[----:B----4-:R-:W-:-:S03]  /*8b60*/  FFMA R23, R23, UR9, R8 ;  /* 0x0000000917177c23 */ /* 0x010fc60008000008 */
[----:B------:R-:W2:Y:S01]  /*8b70*/  LDS R6, [R5+0x1440] ;  /* 0x0014400005067984 */ /* 0x000ea20000000800 */
[----:B------:R-:W-:-:S03]  /*8b80*/  FFMA R26, R10, UR9, R7 ;  /* 0x000000090a1a7c23 */ /* 0x000fc60008000007 */
[----:B------:R-:W4:Y:S04]  /*8b90*/  LDS R8, [R5+0x1480] ;  /* 0x0014800005087984 */ /* 0x000f280000000800 */
[----:B------:R-:W4:Y:S01]  /*8ba0*/  LDS R20, [R5+0x1484] ;  /* 0x0014840005147984 */ /* 0x000f220000000800 */
[----:B0-----:R-:W-:-:S03]  /*8bb0*/  FFMA R18, R11, UR9, R18 ;  /* 0x000000090b127c23 */ /* 0x001fc60008000012 */
[----:B------:R-:W0:Y:S01]  /*8bc0*/  LDS R22, [R5+0x1404] ;  /* 0x0014040005167984 */ /* 0x000e220000000800 */
[----:B------:R-:W-:-:S03]  /*8bd0*/  FFMA R26, R13, UR10, R26 ;  /* 0x0000000a0d1a7c23 */ /* 0x000fc6000800001a */
[----:B------:R-:W0:Y:S01]  /*8be0*/  LDS R7, [R5+0x14c0] ;  /* 0x0014c00005077984 */ /* 0x000e220000000800 */
[----:B-1----:R-:W-:Y:S01]  /*8bf0*/  FFMA R23, R14, UR10, R23 ;  /* 0x0000000a0e177c23 */ /* 0x002fe20008000017 */
[----:B------:R-:W-:Y:S02]  /*8c00*/  FFMA R3, R3, UR11, R26 ;  /* 0x0000000b03037c23 */ /* 0x000fe4000800001a */
[----:B------:R-:W1:Y:S01]  /*8c10*/  LDS R10, [R5+0x1488] ;  /* 0x00148800050a7984 */ /* 0x000e620000000800 */
[----:B---3--:R-:W-:Y:S01]  /*8c20*/  FFMA R17, R12, UR10, R17 ;  /* 0x0000000a0c117c23 */ /* 0x008fe20008000011 */
[----:B------:R-:W-:Y:S02]  /*8c30*/  FFMA R23, R0, UR11, R23 ;  /* 0x0000000b00177c23 */ /* 0x000fe40008000017 */
[----:B------:R-:W3:Y:S01]  /*8c40*/  LDS R16, [R5+0x1408] ;  /* 0x0014080005107984 */ /* 0x000ee20000000800 */
[----:B------:R-:W-:-:S03]  /*8c50*/  FFMA R17, R2, UR11, R17 ;  /* 0x0000000b02117c23 */ /* 0x000fc60008000011 */
[----:B------:R-:W3:Y:S01]  /*8c60*/  LDS R19, [R5+0x14c4] ;  /* 0x0014c40005137984 */ /* 0x000ee20000000800 */
[----:B-----5:R-:W-:-:S03]  /*8c70*/  FFMA R17, R24, UR12, R17 ;  /* 0x0000000c18117c23 */ /* 0x020fc60008000011 */
[----:B------:R-:W5:Y:S01]  /*8c80*/  LDS R15, [R5+0x1448] ;  /* 0x00144800050f7984 */ /* 0x000f620000000800 */
[----:B------:R-:W-:-:S03]  /*8c90*/  FFMA R18, R9, UR10, R18 ;  /* 0x0000000a09127c23 */ /* 0x000fc60008000012 */
[----:B------:R-:W5:Y:S01]  /*8ca0*/  LDS R14, [R5+0x144c] ;  /* 0x00144c00050e7984 */ /* 0x000f620000000800 */
[----:B------:R-:W-:Y:S01]  /*8cb0*/  FFMA R18, R25, UR11, R18 ;  /* 0x0000000b19127c23 */ /* 0x000fe20008000012 */
[----:B------:R-:W5:Y:S01]  /*8cc0*/  LDCU.128 UR8, c[0x3][0x450] ;  /* 0x00c08a00ff0877ac */ /* 0x000f620008000c00 */
[----:B--2---:R-:W-:Y:S01]  /*8cd0*/  FFMA R0, R6, UR12, R3 ;  /* 0x0000000c06007c23 */ /* 0x004fe20008000003 */
[----:B------:R-:W2:Y:S01]  /*8ce0*/  LDS R25, [R5+0x1450] ;  /* 0x0014500005197984 */ /* 0x000ea20000000800 */
[----:B----4-:R-:W-:-:S03]  /*8cf0*/  FFMA R23, R8, UR12, R23 ;  /* 0x0000000c08177c23 */ /* 0x010fc60008000017 */
[----:B------:R-:W4:Y:S01]  /*8d00*/  LDS R11, [R5+0x140c] ;  /* 0x00140c00050b7984 */ /* 0x000f220000000800 */
[----:B------:R-:W-:Y:S01]  /*8d10*/  FFMA R0, R21, UR13, R0 ;  /* 0x0000000d15007c23 */ /* 0x000fe20008000000 */
[----:B------:R-:W-:Y:S02]  /*8d20*/  FFMA R23, R20, UR13, R23 ;  /* 0x0000000d14177c23 */ /* 0x000fe40008000017 */
        /* <DEDUP_REMOVED lines=9> */
[----:B------:R-:W-:-:S03]  /*8dc0*/  FFMA R19, R19, UR13, R18 ;  /* 0x0000000d13137c23 */ /* 0x000fc60008000012 */
[----:B------:R-:W3:Y:S01]  /*8dd0*/  LDS R13, [R5+0x1458] ;  /* 0x00145800050d7984 */ /* 0x000ee20000000800 */
[----:B-----5:R-:W-:-:S03]  /*8de0*/  FFMA R15, R15, UR14, R0 ;  /* 0x0000000e0f0f7c23 */ /* 0x020fc60008000000 */
[----:B------:R-:W5:Y:S01]  /*8df0*/  LDS R23, [R5+0x14d0] ;  /* 0x0014d00005177984 */ /* 0x000f620000000800 */
[----:B------:R-:W-:-:S03]  /*8e00*/  FFMA R14, R14, UR15, R15 ;  /* 0x0000000f0e0e7c23 */ /* 0x000fc6000800000f */
[----:B------:R-:W5:Y:S04]  /*8e10*/  LDS R17, [R5+0x1418] ;  /* 0x0014180005117984 */ /* 0x000f680000000800 */
[----:B------:R-:W5:Y:S01]  /*8e20*/  LDS R29, [R5+0x148c] ;  /* 0x00148c00051d7984 */ /* 0x000f620000000800 */
[----:B--2---:R-:W-:-:S03]  /*8e30*/  FFMA R14, R25, UR8, R14 ;  /* 0x00000008190e7c23 */ /* 0x004fc6000800000e */
[----:B------:R-:W2:Y:S01]  /*8e40*/  LDS R18, [R5+0x14d4] ;  /* 0x0014d40005127984 */ /* 0x000ea20000000800 */
[----:B----4-:R-:W-:-:S03]  /*8e50*/  FFMA R11, R11, UR15, R16 ;  /* 0x0000000f0b0b7c23 */ /* 0x010fc60008000010 */
        /* <DEDUP_REMOVED lines=48> */
[----:B------:R-:W-:Y:S01]  /*9160*/  FFMA R13, R13, UR11, R0 ;  /* 0x0000000b0d0d7c23 */ /* 0x000fe20008000000 */
[----:B------:R-:W0:Y:S02]  /*9170*/  LDCU.128 UR8, c[0x3][0x470] ;  /* 0x00c08e00ff0877ac */ /* 0x000e240008000c00 */
[----:B------:R-:W0:Y:S01]  /*9180*/  LDS R3, [R5+0x1430] ;  /* 0x0014300005037984 */ /* 0x000e220000000800 */
[----:B-1----:R-:W-:Y:S01]  /*9190*/  FFMA R23, R23, UR14, R14 ;  /* 0x0000000e17177c23 */ /* 0x002fe2000800000e */
[----:B---3--:R-:W-:Y:S02]  /*91a0*/  FFMA R11, R26, UR14, R11 ;  /* 0x0000000e1a0b7c23 */ /* 0x008fe4000800000b */
[----:B------:R-:W1:Y:S01]  /*91b0*/  LDS R27, [R5+0x1470] ;  /* 0x00147000051b7984 */ /* 0x000e620000000800 */
[----:B------:R-:W-:-:S03]  /*91c0*/  FFMA R13, R18, UR12, R13 ;  /* 0x0000000c120d7c23 */ /* 0x000fc6000800000d */
        /* <DEDUP_REMOVED lines=17> */
[----:B------:R-:W4:Y:S03]  /*92e0*/  LDC.64 R2, c[0x0][0x380] ;  /* 0x0000e000ff027b82 */ /* 0x000f260000000a00 */
        /* <DEDUP_REMOVED lines=11> */
[----:B--2---:R-:W-:Y:S01]  /*93a0*/  FFMA R25, R20, UR9, R25 ;  /* 0x0000000914197c23 */ /* 0x004fe20008000019 */
[----:B----4-:R-:W-:-:S04]  /*93b0*/  IMAD.WIDE.U32 R2, R4, 0x4, R2 ;  /* 0x0000000404027825 */ /* 0x010fc800078e0002 */
[----:B------:R-:W-:Y:S01]  /*93c0*/  FFMA R11, R11, UR9, R24 ;  /* 0x000000090b0b7c23 */ /* 0x000fe20008000018 */
[----:B------:R-:W-:-:S03]  /*93d0*/  FFMA R28, R19, UR9, R28 ;  /* 0x00000009131c7c23 */ /* 0x000fc6000800001c */
[----:B0-----:R-:W-:Y:S01]  /*93e0*/  FFMA R11, R22, UR10, R11 ;  /* 0x0000000a160b7c23 */ /* 0x001fe2000800000b */
[----:B------:R-:W-:Y:S01]  /*93f0*/  FFMA R16, R16, UR10, R25 ;  /* 0x0000000a10107c23 */ /* 0x000fe20008000019 */
[----:B------:R-:W-:Y:S02]  /*9400*/  FFMA R15, R15, UR10, R28 ;  /* 0x0000000a0f0f7c23 */ /* 0x000fe4000800001c */
[----:B-1----:R-:W-:Y:S01]  /*9410*/  FFMA R11, R18, UR11, R11 ;  /* 0x0000000b120b7c23 */ /* 0x002fe2000800000b */
[----:B---3--:R-:W-:-:S03]  /*9420*/  FFMA R17, R14, UR11, R17 ;  /* 0x0000000b0e117c23 */ /* 0x008fc60008000011 */
[----:B------:R-:W-:Y:S01]  /*9430*/  FFMA R11, R6, UR4, R11 ;  /* 0x00000004060b7c23 */ /* 0x000fe2000800000b */
[----:B-----5:R-:W-:Y:S01]  /*9440*/  FFMA R16, R13, UR11, R16 ;  /* 0x0000000b0d107c23 */ /* 0x020fe20008000010 */
[----:B------:R-:W-:-:S03]  /*9450*/  FFMA R17, R8, UR4, R17 ;  /* 0x0000000408117c23 */ /* 0x000fc60008000011 */
[----:B------:R-:W-:Y:S01]  /*9460*/  STG.E desc[UR6][R2.64], R11 ;  /* 0x0000000b02007986 */ /* 0x000fe2000c101906 */
[----:B------:R-:W-:Y:S01]  /*9470*/  FFMA R15, R12, UR11, R15 ;  /* 0x0000000b0c0f7c23 */ /* 0x000fe2000800000f */
[----:B------:R-:W-:Y:S02]  /*9480*/  FFMA R7, R7, UR4, R16 ;  /* 0x0000000407077c23 */ /* 0x000fe40008000010 */
[----:B------:R-:W-:Y:S01]  /*9490*/  STG.E desc[UR6][R2.64+0x40], R17 ;  /* 0x0000401102007986 */ /* 0x000fe2000c101906 */
[----:B------:R-:W-:-:S03]  /*94a0*/  FFMA R15, R26, UR4, R15 ;  /* 0x000000041a0f7c23 */ /* 0x000fc6000800000f */
[----:B------:R-:W-:Y:S04]  /*94b0*/  STG.E desc[UR6][R2.64+0x80], R7 ;  /* 0x0000800702007986 */ /* 0x000fe8000c101906 */
[----:B------:R-:W-:Y:S01]  /*94c0*/  STG.E desc[UR6][R2.64+0xc0], R15 ;  /* 0x0000c00f02007986 */ /* 0x000fe2000c101906 */
[----:B------:R-:W-:Y:S05]  /*94d0*/  EXIT ;  /* 0x000000000000794d */ /* 0x000fea0003800000 */
.L_x_0:
[----:B------:R-:W-:-:S00]  /*94e0*/  BRA `(.L_x_0) ;  /* 0xfffffffc00fc7947 */ /* 0x000fc0000383ffff */
[----:B------:R-:W-:-:S00]  /*94f0*/  NOP ;  /* 0x0000000000007918 */ /* 0x000fc00000000000 */
        /* <DEDUP_REMOVED lines=8> */
.L_x_2:


//--------------------- .text.convolution2d_kernel_naive --------------------------
	.section	.text.convolution2d_kernel_naive,"ax",@progbits
	.align	128
        .global         convolution2d_kernel_naive
        .type           convolution2d_kernel_naive,@function
        .size           convolution2d_kernel_naive,(.L_x_3 - convolution2d_kernel_naive)
        .other          convolution2d_kernel_naive,@"STO_CUDA_ENTRY STV_DEFAULT"
convolution2d_kernel_naive:
.text.convolution2d_kernel_naive:
[----:B------:R-:W-:Y:S01]  /*0000*/  LDC R1, c[0x0][0x37c] ;  /* 0x0000df00ff017b82 */ /* 0x000fe20000000800 */
[----:B------:R-:W0:Y:S01]  /*0010*/  S2R R11, SR_CTAID.X ;  /* 0x00000000000b7919 */ /* 0x000e220000002500 */
[----:B------:R-:W0:Y:S01]  /*0020*/  S2R R0, SR_TID.X ;  /* 0x0000000000007919 */ /* 0x000e220000002100 */
[----:B------:R-:W1:Y:S01]  /*0030*/  S2R R3, SR_CTAID.Y ;  /* 0x0000000000037919 */ /* 0x000e620000002600 */
[----:B------:R-:W1:Y:S01]  /*0040*/  S2R R2, SR_TID.Y ;  /* 0x0000000000027919 */ /* 0x000e620000002200 */
[----:B0-----:R-:W-:-:S04]  /*0050*/  LEA R8, R11, R0, 0x4 ;  /* 0x000000000b087211 */ /* 0x001fc800078e20ff */
[----:B------:R-:W-:Y:S02]  /*0060*/  ISETP.GT.AND P0, PT, R8, 0x3ff, PT ;  /* 0x000003ff0800780c */ /* 0x000fe40003f04270 */
[----:B-1----:R-:W-:-:S04]  /*0070*/  LEA R9, R3, R2, 0x4 ;  /* 0x0000000203097211 */ /* 0x002fc800078e20ff */
[----:B------:R-:W-:-:S13]  /*0080*/  ISETP.GT.U32.OR P0, PT, R9, 0x3ff, P0 ;  /* 0x000003ff0900780c */ /* 0x000fda0000704470 */
[----:B------:R-:W-:Y:S05]  /*0090*/  @P0 EXIT ;  /* 0x000000000000094d */ /* 0x000fea0003800000 */
[----:B------:R-:W0:Y:S01]  /*00a0*/  LDCU.64 UR4, c[0x0][0x388] ;  /* 0x00007100ff0477ac */ /* 0x000e220008000a00 */
[----:B------:R-:W-:Y:S01]  /*00b0*/  IMAD R0, R3, 0x4100, R0 ;  /* 0x0000410003007824 */ /* 0x000fe200078e0200 */
[----:B------:R-:W1:Y:S03]  /*00c0*/  LDCU.64 UR6, c[0x0][0x358] ;  /* 0x00006b00ff0677ac */ /* 0x000e660008000a00 */
[----:B------:R-:W-:Y:S01]  /*00d0*/  IMAD R0, R2, 0x410, R0 ;  /* 0x0000041002007824 */ /* 0x000fe200078e0200 */
[----:B------:R-:W2:Y:S04]  /*00e0*/  LDCU.128 UR8, c[0x3][URZ] ;  /* 0x00c00000ff0877ac */ /* 0x000ea80008000c00 */
[----:B------:R-:W-:Y:S01]  /*00f0*/  LEA R11, R11, R0, 0x4 ;  /* 0x000000000b0b7211 */ /* 0x000fe200078e20ff */
[----:B------:R-:W3:Y:S01]  /*0100*/  LDCU.128 UR12, c[0x3][0x10] ;  /* 0x00c00200ff0c77ac */ /* 0x000ee20008000c00 */
[----:B0-----:R-:W-:-:S04]  /*0110*/  UIADD3 UR4, UP0, UPT, UR4, 0x20, URZ ;  /* 0x0000002004047890 */ /* 0x001fc8000ff1e0ff */
[----:B------:R-:W-:Y:S02]  /*0120*/  UIADD3.X UR5, UPT, UPT, URZ, UR5, URZ, UP0, !UPT ;  /* 0x00000005ff057290 */ /* 0x000fe400087fe4ff */
[----:B------:R-:W-:-:S04]  /*0130*/  MOV R2, UR4 ;  /* 0x0000000400027c02 */ /* 0x000fc80008000f00 */
[----:B------:R-:W-:Y:S01]  /*0140*/  MOV R3, UR5 ;  /* 0x0000000500037c02 */ /* 0x000fe20008000f00 */
[----:B------:R-:W0:Y:S02]  /*0150*/  LDCU UR4, c[0x3][0x480] ;  /* 0x00c09000ff0477ac */ /* 0x000e240008000800 */
[----:B------:R-:W-:-:S05]  /*0160*/  IMAD.WIDE R18, R11, 0x4, R2 ;  /* 0x000000040b127825 */ /* 0x000fca00078e0202 */
[----:B-1----:R-:W2:Y:S04]  /*0170*/  LDG.E R0, desc[UR6][R18.64+-0x20] ;  /* 0xffffe00612007981 */ /* 0x002ea8000c1e1900 */
[----:B------:R-:W4:Y:S04]  /*0180*/  LDG.E R29, desc[UR6][R18.64+-0x1c] ;  /* 0xffffe406121d7981 */ /* 0x000f28000c1e1900 */
[----:B------:R-:W5:Y:S04]  /*0190*/  LDG.E R24, desc[UR6][R18.64+-0x18] ;  /* 0xffffe80612187981 */ /* 0x000f68000c1e1900 */
[----:B------:R-:W3:Y:S04]  /*01a0*/  LDG.E R21, desc[UR6][R18.64+-0x14] ;  /* 0xffffec0612157981 */ /* 0x000ee8000c1e1900 */
        /* <DEDUP_REMOVED lines=10> */
[----:B------:R-:W3:Y:S01]  /*0250*/  LDG.E R14, desc[UR6][R18.64+0x18] ;  /* 0x00001806120e7981 */ /* 0x000ee2000c1e1900 */
[----:B------:R-:W-:-:S03]  /*0260*/  IADD3 R7, PT, PT, R11, 0x410, RZ ;  /* 0x000004100b077810 */ /* 0x000fc60007ffe0ff */
[----:B------:R-:W3:Y:S02]  /*0270*/  LDG.E R15, desc[UR6][R18.64+0x1c] ;  /* 0x00001c06120f7981 */ /* 0x000ee4000c1e1900 */
[----:B------:R-:W-:Y:S02]  /*0280*/  IMAD.WIDE R6, R7, 0x4, R2 ;  /* 0x0000000407067825 */ /* 0x000fe400078e0202 */
[----:B------:R1:W3:Y:S04]  /*0290*/  LDG.E R16, desc[UR6][R18.64+0x20] ;  /* 0x0000200612107981 */ /* 0x0002e8000c1e1900 */
[----:B------:R-:W3:Y:S04]  /*02a0*/  LDG.E R25, desc[UR6][R6.64+-0x20] ;  /* 0xffffe00606197981 */ /* 0x000ee8000c1e1900 */
[----:B------:R-:W3:Y:S04]  /*02b0*/  LDG.E R20, desc[UR6][R6.64+-0x1c] ;  /* 0xffffe40606147981 */ /* 0x000ee8000c1e1900 */
[----:B------:R-:W3:Y:S01]  /*02c0*/  LDG.E R18, desc[UR6][R6.64+-0x4] ;  /* 0xfffffc0606127981 */ /* 0x000ee2000c1e1900 */
[----:B--2---:R-:W-:-:S04]  /*02d0*/  FFMA R0, R0, UR8, RZ ;  /* 0x0000000800007c23 */ /* 0x004fc800080000ff */
[----:B----4-:R-:W-:-:S04]  /*02e0*/  FFMA R29, R29, UR9, R0 ;  /* 0x000000091d1d7c23 */ /* 0x010fc80008000000 */
[----:B-----5:R-:W-:Y:S02]  /*02f0*/  FFMA R0, R24, UR10, R29 ;  /* 0x0000000a18007c23 */ /* 0x020fe4000800001d */
[----:B------:R-:W2:Y:S02]  /*0300*/  LDG.E R24, desc[UR6][R6.64+-0x18] ;  /* 0xffffe80606187981 */ /* 0x000ea4000c1e1900 */
[----:B---3--:R-:W-:Y:S01]  /*0310*/  FFMA R0, R21, UR11, R0 ;  /* 0x0000000b15007c23 */ /* 0x008fe20008000000 */
[----:B------:R-:W3:Y:S01]  /*0320*/  LDCU.128 UR8, c[0x3][0x20] ;  /* 0x00c00400ff0877ac */ /* 0x000ee20008000c00 */
[----:B------:R-:W4:Y:S02]  /*0330*/  LDG.E R21, desc[UR6][R6.64+-0x14] ;  /* 0xffffec0606157981 */ /* 0x000f24000c1e1900 */
[----:B-1----:R-:W-:Y:S02]  /*0340*/  FFMA R19, R23, UR12, R0 ;  /* 0x0000000c17137c23 */ /* 0x002fe40008000000 */
[----:B------:R-:W5:Y:S02]  /*0350*/  LDG.E R23, desc[UR6][R6.64+-0x10] ;  /* 0xfffff00606177981 */ /* 0x000f64000c1e1900 */
[----:B------:R-:W-:-:S02]  /*0360*/  FFMA R0, R22, UR13, R19 ;  /* 0x0000000d16007c23 */ /* 0x000fc40008000013 */
[----:B------:R-:W5:Y:S04]  /*0370*/  LDG.E R22, desc[UR6][R6.64+-0xc] ;  /* 0xfffff40606167981 */ /* 0x000f68000c1e1900 */
[----:B------:R-:W5:Y:S01]  /*0380*/  LDG.E R19, desc[UR6][R6.64+-0x8] ;  /* 0xfffff80606137981 */ /* 0x000f62000c1e1900 */
[----:B------:R-:W-:-:S04]  /*0390*/  FFMA R27, R27, UR14, R0 ;  /* 0x0000000e1b1b7c23 */ /* 0x000fc80008000000 */
[----:B------:R-:W-:Y:S01]  /*03a0*/  FFMA R0, R10, UR15, R27 ;  /* 0x0000000f0a007c23 */ /* 0x000fe2000800001b */
[----:B------:R-:W1:Y:S01]  /*03b0*/  LDCU.128 UR12, c[0x3][0x30] ;  /* 0x00c00600ff0c77ac */ /* 0x000e620008000c00 */
[----:B------:R-:W5:Y:S02]  /*03c0*/  LDG.E R10, desc[UR6][R6.64] ;  /* 0x00000006060a7981 */ /* 0x000f64000c1e1900 */
[----:B---3--:R-:W-:Y:S02]  /*03d0*/  FFMA R13, R13, UR8, R0 ;  /* 0x000000080d0d7c23 */ /* 0x008fe40008000000 */
[----:B------:R-:W3:Y:S02]  /*03e0*/  LDG.E R27, desc[UR6][R6.64+0x4] ;  /* 0x00000406061b7981 */ /* 0x000ee4000c1e1900 */
[----:B------:R-:W-:Y:S02]  /*03f0*/  FFMA R26, R26, UR9, R13 ;  /* 0x000000091a1a7c23 */ /* 0x000fe4000800000d */
[----:B------:R-:W3:Y:S02]  /*0400*/  LDG.E R13, desc[UR6][R6.64+0x8] ;  /* 0x00000806060d7981 */ /* 0x000ee4000c1e1900 */
[----:B------:R-:W-:-:S02]  /*0410*/  FFMA R26, R17, UR10, R26 ;  /* 0x0000000a111a7c23 */ /* 0x000fc4000800001a */
[----:B------:R-:W3:Y:S02]  /*0420*/  LDG.E R0, desc[UR6][R6.64+0xc] ;  /* 0x00000c0606007981 */ /* 0x000ee4000c1e1900 */
[----:B------:R-:W-:Y:S01]  /*0430*/  FFMA R17, R5, UR11, R26 ;  /* 0x0000000b05117c23 */ /* 0x000fe2000800001a */
[----:B------:R-:W0:Y:S01]  /*0440*/  LDCU.128 UR8, c[0x3][0x40] ;  /* 0x00c00800ff0877ac */ /* 0x000e220008000c00 */
[----:B------:R-:W3:Y:S02]  /*0450*/  LDG.E R5, desc[UR6][R6.64+0x10] ;  /* 0x0000100606057981 */ /* 0x000ee4000c1e1900 */
[----:B-1----:R-:W-:Y:S02]  /*0460*/  FFMA R17, R4, UR12, R17 ;  /* 0x0000000c04117c23 */ /* 0x002fe40008000011 */
[----:B------:R-:W3:Y:S02]  /*0470*/  LDG.E R4, desc[UR6][R6.64+0x14] ;  /* 0x0000140606047981 */ /* 0x000ee4000c1e1900 */
[----:B------:R-:W-:-:S02]  /*0480*/  FFMA R17, R12, UR13, R17 ;  /* 0x0000000d0c117c23 */ /* 0x000fc40008000011 */
[----:B------:R-:W3:Y:S02]  /*0490*/  LDG.E R12, desc[UR6][R6.64+0x18] ;  /* 0x00001806060c7981 */ /* 0x000ee4000c1e1900 */
[----:B------:R-:W-:Y:S01]  /*04a0*/  FFMA R14, R14, UR14, R17 ;  /* 0x0000000e0e0e7c23 */ /* 0x000fe20008000011 */
[----:B------:R-:W-:-:S03]  /*04b0*/  IADD3 R17, PT, PT, R11, 0x820, RZ ;  /* 0x000008200b117810 */ /* 0x000fc60007ffe0ff */
[----:B------:R-:W-:Y:S01]  /*04c0*/  FFMA R15, R15, UR15, R14 ;  /* 0x0000000f0f0f7c23 */ /* 0x000fe2000800000e */
[----:B------:R-:W4:Y:S01]  /*04d0*/  LDCU.128 UR12, c[0x3][0x50] ;  /* 0x00c00a00ff0c77ac */ /* 0x000f220008000c00 */
[----:B------:R-:W3:Y:S02]  /*04e0*/  LDG.E R14, desc[UR6][R6.64+0x1c] ;  /* 0x00001c06060e7981 */ /* 0x000ee4000c1e1900 */
[----:B0-----:R-:W-:Y:S01]  /*04f0*/  FFMA R26, R16, UR8, R15 ;  /* 0x00000008101a7c23 */ /* 0x001fe2000800000f */
[----:B------:R-:W-:Y:S01]  /*0500*/  IMAD.WIDE R16, R17, 0x4, R2 ;  /* 0x0000000411107825 */ /* 0x000fe200078e0202 */
[----:B------:R0:W3:Y:S03]  /*0510*/  LDG.E R15, desc[UR6][R6.64+0x20] ;  /* 0x00002006060f7981 */ /* 0x0000e6000c1e1900 */
[----:B------:R-:W-:Y:S02]  /*0520*/  FFMA R29, R25, UR9, R26 ;  /* 0x00000009191d7c23 */ /* 0x000fe4000800001a */
[----:B------:R-:W3:Y:S02]  /*0530*/  LDG.E R25, desc[UR6][R16.64+-0x20] ;  /* 0xffffe00610197981 */ /* 0x000ee4000c1e1900 */
[----:B------:R-:W-:-:S02]  /*0540*/  FFMA R29, R20, UR10, R29 ;  /* 0x0000000a141d7c23 */ /* 0x000fc4000800001d */
[----:B------:R-:W3:Y:S04]  /*0550*/  LDG.E R26, desc[UR6][R16.64+-0x1c] ;  /* 0xffffe406101a7981 */ /* 0x000ee8000c1e1900 */
[----:B------:R-:W3:Y:S01]  /*0560*/  LDG.E R20, desc[UR6][R16.64+-0x18] ;  /* 0xffffe80610147981 */ /* 0x000ee2000c1e1900 */
[----:B--2---:R-:W-:Y:S01]  /*0570*/  FFMA R24, R24, UR11, R29 ;  /* 0x0000000b18187c23 */ /* 0x004fe2000800001d */
[----:B------:R-:W0:Y:S03]  /*0580*/  LDCU.128 UR8, c[0x3][0x60] ;  /* 0x00c00c00ff0877ac */ /* 0x000e260008000c00 */
[----:B----4-:R-:W-:Y:S02]  /*0590*/  FFMA R24, R21, UR12, R24 ;  /* 0x0000000c15187c23 */ /* 0x010fe40008000018 */
[----:B------:R-:W2:Y:S02]  /*05a0*/  LDG.E R21, desc[UR6][R16.64+-0x14] ;  /* 0xffffec0610157981 */ /* 0x000ea4000c1e1900 */
[----:B-----5:R-:W-:-:S02]  /*05b0*/  FFMA R23, R23, UR13, R24 ;  /* 0x0000000d17177c23 */ /* 0x020fc40008000018 */
[----:B------:R-:W4:Y:S02]  /*05c0*/  LDG.E R24, desc[UR6][R16.64+-0x10] ;  /* 0xfffff00610187981 */ /* 0x000f24000c1e1900 */
[----:B------:R-:W-:Y:S02]  /*05d0*/  FFMA R22, R22, UR14, R23 ;  /* 0x0000000e16167c23 */ /* 0x000fe40008000017 */
[----:B------:R-:W5:Y:S02]  /*05e0*/  LDG.E R23, desc[UR6][R16.64+-0xc] ;  /* 0xfffff40610177981 */ /* 0x000f64000c1e1900 */
[----:B------:R-:W-:Y:S01]  /*05f0*/  FFMA R19, R19, UR15, R22 ;  /* 0x0000000f13137c23 */ /* 0x000fe20008000016 */
[----:B------:R-:W1:Y:S01]  /*0600*/  LDCU.128 UR12, c[0x3][0x70] ;  /* 0x00c00e00ff0c77ac */ /* 0x000e620008000c00 */
[----:B------:R-:W5:Y:S02]  /*0610*/  LDG.E R22, desc[UR6][R16.64+-0x8] ;  /* 0xfffff80610167981 */ /* 0x000f64000c1e1900 */
[----:B0-----:R-:W-:-:S02]  /*0620*/  FFMA R7, R18, UR8, R19 ;  /* 0x0000000812077c23 */ /* 0x001fc40008000013 */
[----:B------:R-:W5:Y:S04]  /*0630*/  LDG.E R19, desc[UR6][R16.64+-0x4] ;  /* 0xfffffc0610137981 */ /* 0x000f68000c1e1900 */
[----:B------:R-:W5:Y:S01]  /*0640*/  LDG.E R18, desc[UR6][R16.64] ;  /* 0x0000000610127981 */ /* 0x000f62000c1e1900 */
[----:B------:R-:W-:-:S03]  /*0650*/  FFMA R6, R10, UR9, R7 ;  /* 0x000000090a067c23 */ /* 0x000fc60008000007 */
[----:B------:R-:W5:Y:S01]  /*0660*/  LDG.E R10, desc[UR6][R16.64+0x4] ;  /* 0x00000406100a7981 */ /* 0x000f62000c1e1900 */
[----:B---3--:R-:W-:-:S03]  /*0670*/  FFMA R6, R27, UR10, R6 ;  /* 0x0000000a1b067c23 */ /* 0x008fc60008000006 */
[----:B------:R-:W3:Y:S01]  /*0680*/  LDG.E R7, desc[UR6][R16.64+0x8] ;  /* 0x0000080610077981 */ /* 0x000ee2000c1e1900 */
[----:B------:R-:W-:Y:S01]  /*0690*/  FFMA R13, R13, UR11, R6 ;  /* 0x0000000b0d0d7c23 */ /* 0x000fe20008000006 */
[----:B------:R-:W0:Y:S02]  /*06a0*/  LDCU.128 UR8, c[0x3][0x80] ;  /* 0x00c01000ff0877ac */ /* 0x000e240008000c00 */
[----:B------:R-:W3:Y:S01]  /*06b0*/  LDG.E R6, desc[UR6][R16.64+0xc] ;  /* 0x00000c0610067981 */ /* 0x000ee2000c1e1900 */
[----:B-1----:R-:W-:-:S03]  /*06c0*/  FFMA R28, R0, UR12, R13 ;  /* 0x0000000c001c7c23 */ /* 0x002fc6000800000d */
[----:B------:R-:W3:Y:S01]  /*06d0*/  LDG.E R0, desc[UR6][R16.64+0x10] ;  /* 0x0000100610007981 */ /* 0x000ee2000c1e1900 */
[----:B------:R-:W-:-:S03]  /*06e0*/  FFMA R13, R5, UR13, R28 ;  /* 0x0000000d050d7c23 */ /* 0x000fc6000800001c */
[----:B------:R-:W3:Y:S01]  /*06f0*/  LDG.E R5, desc[UR6][R16.64+0x14] ;  /* 0x0000140610057981 */ /* 0x000ee2000c1e1900 */
[----:B------:R-:W-:-:S03]  /*0700*/  FFMA R13, R4, UR14, R13 ;  /* 0x0000000e040d7c23 */ /* 0x000fc6000800000d */
[----:B------:R-:W3:Y:S01]  /*0710*/  LDG.E R4, desc[UR6][R16.64+0x18] ;  /* 0x0000180610047981 */ /* 0x000ee2000c1e1900 */
[----:B------:R-:W-:Y:S01]  /*0720*/  FFMA R27, R12, UR15, R13 ;  /* 0x0000000f0c1b7c23 */ /* 0x000fe2000800000d */
[----:B------:R-:W1:Y:S02]  /*0730*/  LDCU.128 UR12, c[0x3][0x90] ;  /* 0x00c01200ff0c77ac */ /* 0x000e640008000c00 */
[----:B------:R-:W3:Y:S04]  /*0740*/  LDG.E R13, desc[UR6][R16.64+0x1c] ;  /* 0x00001c06100d7981 */ /* 0x000ee8000c1e1900 */
[----:B------:R1:W3:Y:S01]  /*0750*/  LDG.E R12, desc[UR6][R16.64+0x20] ;  /* 0x00002006100c7981 */ /* 0x0002e2000c1e1900 */
[----:B0-----:R-:W-:Y:S01]  /*0760*/  FFMA R14, R14, UR8, R27 ;  /* 0x000000080e0e7c23 */ /* 0x001fe2000800001b */
[----:B------:R-:W-:-:S03]  /*0770*/  IADD3 R27, PT, PT, R11, 0xc30, RZ ;  /* 0x00000c300b1b7810 */ /* 0x000fc60007ffe0ff */
[----:B------:R-:W-:Y:S02]  /*0780*/  FFMA R28, R15, UR9, R14 ;  /* 0x000000090f1c7c23 */ /* 0x000fe4000800000e */
[----:B------:R-:W-:-:S04]  /*0790*/  IMAD.WIDE R14, R27, 0x4, R2 ;  /* 0x000000041b0e7825 */ /* 0x000fc800078e0202 */
[----:B------:R-:W-:Y:S02]  /*07a0*/  FFMA R27, R25, UR10, R28 ;  /* 0x0000000a191b7c23 */ /* 0x000fe4000800001c */
[----:B------:R-:W3:Y:S02]  /*07b0*/  LDG.E R25, desc[UR6][R14.64+-0x20] ;  /* 0xffffe0060e197981 */ /* 0x000ee4000c1e1900 */
[----:B------:R-:W-:Y:S01]  /*07c0*/  FFMA R29, R26, UR11, R27 ;  /* 0x0000000b1a1d7c23 */ /* 0x000fe2000800001b */
[----:B------:R-:W0:Y:S01]  /*07d0*/  LDCU.128 UR8, c[0x3][0xa0] ;  /* 0x00c01400ff0877ac */ /* 0x000e220008000c00 */
[----:B------:R-:W3:Y:S02]  /*07e0*/  LDG.E R26, desc[UR6][R14.64+-0x1c] ;  /* 0xffffe4060e1a7981 */ /* 0x000ee4000c1e1900 */
[----:B-1----:R-:W-:Y:S02]  /*07f0*/  FFMA R16, R20, UR12, R29 ;  /* 0x0000000c14107c23 */ /* 0x002fe4000800001d */
[----:B------:R-:W3:Y:S04]  /*0800*/  LDG.E R27, desc[UR6][R14.64+-0x18] ;  /* 0xffffe8060e1b7981 */ /* 0x000ee8000c1e1900 */
[----:B------:R-:W3:Y:S01]  /*0810*/  LDG.E R20, desc[UR6][R14.64+-0x14] ;  /* 0xffffec060e147981 */ /* 0x000ee2000c1e1900 */
[----:B--2---:R-:W-:-:S04]  /*0820*/  FFMA R21, R21, UR13, R16 ;  /* 0x0000000d15157c23 */ /* 0x004fc80008000010 */
[----:B----4-:R-:W-:Y:S02]  /*0830*/  FFMA R24, R24, UR14, R21 ;  /* 0x0000000e18187c23 */ /* 0x010fe40008000015 */
[----:B------:R-:W2:Y:S02]  /*0840*/  LDG.E R21, desc[UR6][R14.64+-0x10] ;  /* 0xfffff0060e157981 */ /* 0x000ea4000c1e1900 */
[----:B-----5:R-:W-:Y:S01]  /*0850*/  FFMA R23, R23, UR15, R24 ;  /* 0x0000000f17177c23 */ /* 0x020fe20008000018 */
[----:B------:R-:W3:Y:S01]  /*0860*/  LDCU.128 UR12, c[0x3][0xb0] ;  /* 0x00c01600ff0c77ac */ /* 0x000ee20008000c00 */
[----:B------:R-:W4:Y:S02]  /*0870*/  LDG.E R24, desc[UR6][R14.64+-0xc] ;  /* 0xfffff4060e187981 */ /* 0x000f24000c1e1900 */
[----:B0-----:R-:W-:Y:S02]  /*0880*/  FFMA R22, R22, UR8, R23 ;  /* 0x0000000816167c23 */ /* 0x001fe40008000017 */
[----:B------:R-:W5:Y:S02]  /*0890*/  LDG.E R23, desc[UR6][R14.64+-0x8] ;  /* 0xfffff8060e177981 */ /* 0x000f64000c1e1900 */
[----:B------:R-:W-:-:S02]  /*08a0*/  FFMA R19, R19, UR9, R22 ;  /* 0x0000000913137c23 */ /* 0x000fc40008000016 */
[----:B------:R-:W5:Y:S02]  /*08b0*/  LDG.E R22, desc[UR6][R14.64+-0x4] ;  /* 0xfffffc060e167981 */ /* 0x000f64000c1e1900 */
[----:B------:R-:W-:Y:S02]  /*08c0*/  FFMA R17, R18, UR10, R19 ;  /* 0x0000000a12117c23 */ /* 0x000fe40008000013 */
[----:B------:R-:W5:Y:S02]  /*08d0*/  LDG.E R19, desc[UR6][R14.64] ;  /* 0x000000060e137981 */ /* 0x000f64000c1e1900 */
[----:B------:R-:W-:Y:S01]  /*08e0*/  FFMA R10, R10, UR11, R17 ;  /* 0x0000000b0a0a7c23 */ /* 0x000fe20008000011 */
[----:B------:R-:W0:Y:S01]  /*08f0*/  LDCU.128 UR8, c[0x3][0xc0] ;  /* 0x00c01800ff0877ac */ /* 0x000e220008000c00 */
[----:B------:R-:W5:Y:S02]  /*0900*/  LDG.E R18, desc[UR6][R14.64+0x4] ;  /* 0x000004060e127981 */ /* 0x000f64000c1e1900 */
[----:B---3--:R-:W-:-:S02]  /*0910*/  FFMA R7, R7, UR12, R10 ;  /* 0x0000000c07077c23 */ /* 0x008fc4000800000a */
[----:B------:R-:W3:Y:S02]  /*0920*/  LDG.E R10, desc[UR6][R14.64+0x8] ;  /* 0x000008060e0a7981 */ /* 0x000ee4000c1e1900 */
[----:B------:R-:W-:Y:S02]  /*0930*/  FFMA R17, R6, UR13, R7 ;  /* 0x0000000d06117c23 */ /* 0x000fe40008000007 */
[----:B------:R-:W3:Y:S02]  /*0940*/  LDG.E R7, desc[UR6][R14.64+0xc] ;  /* 0x00000c060e077981 */ /* 0x000ee4000c1e1900 */
[----:B------:R-:W-:Y:S02]  /*0950*/  FFMA R6, R0, UR14, R17 ;  /* 0x0000000e00067c23 */ /* 0x000fe40008000011 */
[----:B------:R-:W3:Y:S02]  /*0960*/  LDG.E R0, desc[UR6][R14.64+0x10] ;  /* 0x000010060e007981 */ /* 0x000ee4000c1e1900 */
[----:B------:R-:W-:Y:S01]  /*0970*/  FFMA R17, R5, UR15, R6 ;  /* 0x0000000f05117c23 */ /* 0x000fe20008000006 */
[----:B------:R-:W1:Y:S01]  /*0980*/  LDCU.128 UR12, c[0x3][0xd0] ;  /* 0x00c01a00ff0c77ac */ /* 0x000e620008000c00 */
[----:B------:R-:W3:Y:S04]  /*0990*/  LDG.E R6, desc[UR6][R14.64+0x14] ;  /* 0x000014060e067981 */ /* 0x000ee8000c1e1900 */
[----:B------:R-:W3:Y:S01]  /*09a0*/  LDG.E R5, desc[UR6][R14.64+0x18] ;  /* 0x000018060e057981 */ /* 0x000ee2000c1e1900 */
[----:B0-----:R-:W-:-:S03]  /*09b0*/  FFMA R16, R4, UR8, R17 ;  /* 0x0000000804107c23 */ /* 0x001fc60008000011 */
[----:B------:R-:W3:Y:S01]  /*09c0*/  LDG.E R4, desc[UR6][R14.64+0x1c] ;  /* 0x00001c060e047981 */ /* 0x000ee2000c1e1900 */
[----:B------:R-:W-:Y:S01]  /*09d0*/  IADD3 R17, PT, PT, R11, 0x1040, RZ ;  /* 0x000010400b117810 */ /* 0x000fe20007ffe0ff */
[----:B------:R-:W-:Y:S02]  /*09e0*/  FFMA R29, R13, UR9, R16 ;  /* 0x000000090d1d7c23 */ /* 0x000fe40008000010 */
[----:B------:R0:W3:Y:S02]  /*09f0*/  LDG.E R13, desc[UR6][R14.64+0x20] ;  /* 0x000020060e0d7981 */ /* 0x0000e4000c1e1900 */
[----:B------:R-:W-:-:S04]  /*0a00*/  IMAD.WIDE R16, R17, 0x4, R2 ;  /* 0x0000000411107825 */ /* 0x000fc800078e0202 */
[----:B------:R-:W-:Y:S02]  /*0a10*/  FFMA R28, R12, UR10, R29 ;  /* 0x0000000a0c1c7c23 */ /* 0x000fe4000800001d */
[----:B------:R-:W3:Y:S02]  /*0a20*/  LDG.E R12, desc[UR6][R16.64+-0x20] ;  /* 0xffffe006100c7981 */ /* 0x000ee4000c1e1900 */
[----:B------:R-:W-:Y:S01]  /*0a30*/  FFMA R25, R25, UR11, R28 ;  /* 0x0000000b19197c23 */ /* 0x000fe2000800001c */
[----:B------:R-:W4:Y:S01]  /*0a40*/  LDCU.128 UR8, c[0x3][0xe0] ;  /* 0x00c01c00ff0877ac */ /* 0x000f220008000c00 */
[----:B------:R-:W3:Y:S02]  /*0a50*/  LDG.E R15, desc[UR6][R16.64+0x4] ;  /* 0x00000406100f7981 */ /* 0x000ee4000c1e1900 */
[----:B-1----:R-:W-:-:S04]  /*0a60*/  FFMA R26, R26, UR12, R25 ;  /* 0x0000000c1a1a7c23 */ /* 0x002fc80008000019 */
[----:B------:R-:W-:Y:S02]  /*0a70*/  FFMA R25, R27, UR13, R26 ;  /* 0x0000000d1b197c23 */ /* 0x000fe4000800001a */
[----:B------:R-:W3:Y:S02]  /*0a80*/  LDG.E R26, desc[UR6][R16.64+-0x1c] ;  /* 0xffffe406101a7981 */ /* 0x000ee4000c1e1900 */
[----:B0-----:R-:W-:Y:S02]  /*0a90*/  FFMA R14, R20, UR14, R25 ;  /* 0x0000000e140e7c23 */ /* 0x001fe40008000019 */
[----:B------:R-:W3:Y:S04]  /*0aa0*/  LDG.E R27, desc[UR6][R16.64+-0x18] ;  /* 0xffffe806101b7981 */ /* 0x000ee8000c1e1900 */
[----:B------:R-:W3:Y:S04]  /*0ab0*/  LDG.E R25, desc[UR6][R16.64+-0x14] ;  /* 0xffffec0610197981 */ /* 0x000ee8000c1e1900 */
[----:B------:R-:W3:Y:S01]  /*0ac0*/  LDG.E R20, desc[UR6][R16.64+-0x10] ;  /* 0xfffff00610147981 */ /* 0x000ee2000c1e1900 */
[----:B--2---:R-:W-:Y:S01]  /*0ad0*/  FFMA R21, R21, UR15, R14 ;  /* 0x0000000f15157c23 */ /* 0x004fe2000800000e */
[----:B------:R-:W0:Y:S03]  /*0ae0*/  LDCU.128 UR12, c[0x3][0xf0] ;  /* 0x00c01e00ff0c77ac */ /* 0x000e260008000c00 */
[----:B----4-:R-:W-:-:S02]  /*0af0*/  FFMA R24, R24, UR8, R21 ;  /* 0x0000000818187c23 */ /* 0x010fc40008000015 */
[----:B------:R-:W2:Y:S02]  /*0b00*/  LDG.E R21, desc[UR6][R16.64+-0xc] ;  /* 0xfffff40610157981 */ /* 0x000ea4000c1e1900 */
[----:B-----5:R-:W-:Y:S02]  /*0b10*/  FFMA R23, R23, UR9, R24 ;  /* 0x0000000917177c23 */ /* 0x020fe40008000018 */
[----:B------:R-:W4:Y:S02]  /*0b20*/  LDG.E R24, desc[UR6][R16.64+-0x8] ;  /* 0xfffff80610187981 */ /* 0x000f24000c1e1900 */
[----:B------:R-:W-:Y:S02]  /*0b30*/  FFMA R22, R22, UR10, R23 ;  /* 0x0000000a16167c23 */ /* 0x000fe40008000017 */
[----:B------:R-:W5:Y:S02]  /*0b40*/  LDG.E R23, desc[UR6][R16.64+-0x4] ;  /* 0xfffffc0610177981 */ /* 0x000f64000c1e1900 */
[----:B------:R-:W-:Y:S01]  /*0b50*/  FFMA R19, R19, UR11, R22 ;  /* 0x0000000b13137c23 */ /* 0x000fe20008000016 */
[----:B------:R-:W1:Y:S01]  /*0b60*/  LDCU.128 UR8, c[0x3][0x100] ;  /* 0x00c02000ff0877ac */ /* 0x000e620008000c00 */
[----:B------:R-:W5:Y:S02]  /*0b70*/  LDG.E R22, desc[UR6][R16.64] ;  /* 0x0000000610167981 */ /* 0x000f64000c1e1900 */
[----:B0-----:R-:W-:-:S04]  /*0b80*/  FFMA R19, R18, UR12, R19 ;  /* 0x0000000c12137c23 */ /* 0x001fc80008000013 */
[----:B---3--:R-:W-:Y:S02]  /*0b90*/  FFMA R14, R10, UR13, R19 ;  /* 0x0000000d0a0e7c23 */ /* 0x008fe40008000013 */
[----:B------:R-:W3:Y:S02]  /*0ba0*/  LDG.E R10, desc[UR6][R16.64+0x8] ;  /* 0x00000806100a7981 */ /* 0x000ee4000c1e1900 */
[----:B------:R-:W-:Y:S02]  /*0bb0*/  FFMA R19, R7, UR14, R14 ;  /* 0x0000000e07137c23 */ /* 0x000fe4000800000e */
[----:B------:R-:W3:Y:S02]  /*0bc0*/  LDG.E R7, desc[UR6][R16.64+0xc] ;  /* 0x00000c0610077981 */ /* 0x000ee4000c1e1900 */
[----:B------:R-:W-:Y:S01]  /*0bd0*/  FFMA R19, R0, UR15, R19 ;  /* 0x0000000f00137c23 */ /* 0x000fe20008000013 */
[----:B------:R-:W0:Y:S01]  /*0be0*/  LDCU.128 UR12, c[0x3][0x110] ;  /* 0x00c02200ff0c77ac */ /* 0x000e220008000c00 */
[----:B------:R-:W3:Y:S02]  /*0bf0*/  LDG.E R0, desc[UR6][R16.64+0x10] ;  /* 0x0000100610007981 */ /* 0x000ee4000c1e1900 */
[----:B-1----:R-:W-:-:S02]  /*0c00*/  FFMA R14, R6, UR8, R19 ;  /* 0x00000008060e7c23 */ /* 0x002fc40008000013 */
[----:B------:R-:W3:Y:S02]  /*0c10*/  LDG.E R6, desc[UR6][R16.64+0x14] ;  /* 0x0000140610067981 */ /* 0x000ee4000c1e1900 */
[----:B------:R-:W-:Y:S02]  /*0c20*/  FFMA R19, R5, UR9, R14 ;  /* 0x0000000905137c23 */ /* 0x000fe4000800000e */
[----:B------:R-:W3:Y:S02]  /*0c30*/  LDG.E R5, desc[UR6][R16.64+0x18] ;  /* 0x0000180610057981 */ /* 0x000ee4000c1e1900 */
[----:B------:R-:W-:Y:S02]  /*0c40*/  FFMA R18, R4, UR10, R19 ;  /* 0x0000000a04127c23 */ /* 0x000fe40008000013 */
[----:B------:R-:W3:Y:S01]  /*0c50*/  LDG.E R4, desc[UR6][R16.64+0x1c] ;  /* 0x00001c0610047981 */ /* 0x000ee2000c1e1900 */
[----:B------:R-:W-:Y:S01]  /*0c60*/  IADD3 R19, PT, PT, R11, 0x1450, RZ ;  /* 0x000014500b137810 */ /* 0x000fe20007ffe0ff */
[----:B------:R-:W-:Y:S01]  /*0c70*/  FFMA R13, R13, UR11, R18 ;  /* 0x0000000b0d0d7c23 */ /* 0x000fe20008000012 */
[----:B------:R-:W1:Y:S01]  /*0c80*/  LDCU.128 UR8, c[0x3][0x120] ;  /* 0x00c02400ff0877ac */ /* 0x000e620008000c00 */
[----:B------:R1:W3:Y:S02]  /*0c90*/  LDG.E R14, desc[UR6][R16.64+0x20] ;  /* 0x00002006100e7981 */ /* 0x0002e4000c1e1900 */
[----:B------:R-:W-:-:S04]  /*0ca0*/  IMAD.WIDE R18, R19, 0x4, R2 ;  /* 0x0000000413127825 */ /* 0x000fc800078e0202 */
[----:B0-----:R-:W-:Y:S02]  /*0cb0*/  FFMA R29, R12, UR12, R13 ;  /* 0x0000000c0c1d7c23 */ /* 0x001fe4000800000d */
[----:B------:R-:W3:Y:S04]  /*0cc0*/  LDG.E R12, desc[UR6][R18.64+-0x20] ;  /* 0xffffe006120c7981 */ /* 0x000ee8000c1e1900 */
[----:B------:R-:W3:Y:S01]  /*0cd0*/  LDG.E R13, desc[UR6][R18.64+-0x1c] ;  /* 0xffffe406120d7981 */ /* 0x000ee2000c1e1900 */
[----:B------:R-:W-:-:S04]  /*0ce0*/  FFMA R26, R26, UR13, R29 ;  /* 0x0000000d1a1a7c23 */ /* 0x000fc8000800001d */
        /* <DEDUP_REMOVED lines=8> */
[----:B------:R-:W-:Y:S01]  /*0d70*/  IADD3 R17, PT, PT, R11, 0x1860, RZ ;  /* 0x000018600b117810 */ /* 0x000fe20007ffe0ff */
[----:B--2---:R-:W-:-:S04]  /*0d80*/  FFMA R21, R21, UR9, R16 ;  /* 0x0000000915157c23 */ /* 0x004fc80008000010 */
[----:B----4-:R-:W-:Y:S02]  /*0d90*/  FFMA R24, R24, UR10, R21 ;  /* 0x0000000a18187c23 */ /* 0x010fe40008000015 */
[----:B------:R-:W2:Y:S02]  /*0da0*/  LDG.E R21, desc[UR6][R18.64+-0x8] ;  /* 0xfffff80612157981 */ /* 0x000ea4000c1e1900 */
[----:B-----5:R-:W-:Y:S01]  /*0db0*/  FFMA R23, R23, UR11, R24 ;  /* 0x0000000b17177c23 */ /* 0x020fe20008000018 */
[----:B------:R-:W1:Y:S01]  /*0dc0*/  LDCU.128 UR8, c[0x3][0x140] ;  /* 0x00c02800ff0877ac */ /* 0x000e620008000c00 */
[----:B------:R-:W4:Y:S02]  /*0dd0*/  LDG.E R24, desc[UR6][R18.64+-0x4] ;  /* 0xfffffc0612187981 */ /* 0x000f24000c1e1900 */
[----:B0-----:R-:W-:Y:S02]  /*0de0*/  FFMA R22, R22, UR12, R23 ;  /* 0x0000000c16167c23 */ /* 0x001fe40008000017 */
[----:B------:R-:W5:Y:S02]  /*0df0*/  LDG.E R23, desc[UR6][R18.64] ;  /* 0x0000000612177981 */ /* 0x000f64000c1e1900 */
[----:B------:R-:W-:-:S02]  /*0e00*/  FFMA R15, R15, UR13, R22 ;  /* 0x0000000d0f0f7c23 */ /* 0x000fc40008000016 */
[----:B------:R-:W5:Y:S02]  /*0e10*/  LDG.E R22, desc[UR6][R18.64+0x4] ;  /* 0x0000040612167981 */ /* 0x000f64000c1e1900 */
[----:B---3--:R-:W-:Y:S02]  /*0e20*/  FFMA R16, R10, UR14, R15 ;  /* 0x0000000e0a107c23 */ /* 0x008fe4000800000f */
        /* <DEDUP_REMOVED lines=9> */
[----:B------:R-:W3:Y:S02]  /*0ec0*/  LDG.E R5, desc[UR6][R18.64+0x18] ;  /* 0x0000180612057981 */ /* 0x000ee4000c1e1900 */
[----:B------:R-:W-:Y:S01]  /*0ed0*/  FFMA R15, R4, UR11, R15 ;  /* 0x0000000b040f7c23 */ /* 0x000fe2000800000f */
[----:B------:R-:W-:Y:S01]  /*0ee0*/  IMAD.WIDE R16, R17, 0x4, R2 ;  /* 0x0000000411107825 */ /* 0x000fe200078e0202 */
[----:B------:R-:W3:Y:S01]  /*0ef0*/  LDG.E R4, desc[UR6][R18.64+0x1c] ;  /* 0x00001c0612047981 */ /* 0x000ee2000c1e1900 */
[----:B------:R-:W1:Y:S02]  /*0f00*/  LDCU.128 UR8, c[0x3][0x160] ;  /* 0x00c02c00ff0877ac */ /* 0x000e640008000c00 */
[----:B0-----:R-:W-:-:S02]  /*0f10*/  FFMA R29, R14, UR12, R15 ;  /* 0x0000000c0e1d7c23 */ /* 0x001fc4000800000f */
[----:B------:R0:W3:Y:S02]  /*0f20*/  LDG.E R15, desc[UR6][R18.64+0x20] ;  /* 0x00002006120f7981 */ /* 0x0000e4000c1e1900 */
[----:B------:R-:W-:Y:S02]  /*0f30*/  FFMA R14, R12, UR13, R29 ;  /* 0x0000000d0c0e7c23 */ /* 0x000fe4000800001d */
[----:B------:R-:W3:Y:S02]  /*0f40*/  LDG.E R12, desc[UR6][R16.64+-0x20] ;  /* 0xffffe006100c7981 */ /* 0x000ee4000c1e1900 */
[----:B------:R-:W-:Y:S02]  /*0f50*/  FFMA R29, R13, UR14, R14 ;  /* 0x0000000e0d1d7c23 */ /* 0x000fe4000800000e */
[----:B------:R-:W3:Y:S04]  /*0f60*/  LDG.E R13, desc[UR6][R16.64+-0x1c] ;  /* 0xffffe406100d7981 */ /* 0x000ee8000c1e1900 */
[----:B------:R-:W3:Y:S01]  /*0f70*/  LDG.E R14, desc[UR6][R16.64+-0x18] ;  /* 0xffffe806100e7981 */ /* 0x000ee2000c1e1900 */
[----:B------:R-:W-:Y:S01]  /*0f80*/  FFMA R26, R26, UR15, R29 ;  /* 0x0000000f1a1a7c23 */ /* 0x000fe2000800001d */
[----:B------:R-:W4:Y:S03]  /*0f90*/  LDCU.128 UR12, c[0x3][0x170] ;  /* 0x00c02e00ff0c77ac */ /* 0x000f260008000c00 */
[----:B-1----:R-:W-:-:S02]  /*0fa0*/  FFMA R28, R27, UR8, R26 ;  /* 0x000000081b1c7c23 */ /* 0x002fc4000800001a */
[----:B------:R-:W3:Y:S02]  /*0fb0*/  LDG.E R26, desc[UR6][R16.64+-0x14] ;  /* 0xffffec06101a7981 */ /* 0x000ee4000c1e1900 */
[----:B------:R-:W-:Y:S02]  /*0fc0*/  FFMA R25, R25, UR9, R28 ;  /* 0x0000000919197c23 */ /* 0x000fe4000800001c */
[----:B------:R-:W3:Y:S02]  /*0fd0*/  LDG.E R27, desc[UR6][R16.64+-0x10] ;  /* 0xfffff006101b7981 */ /* 0x000ee4000c1e1900 */
[----:B0-----:R-:W-:Y:S02]  /*0fe0*/  FFMA R18, R20, UR10, R25 ;  /* 0x0000000a14127c23 */ /* 0x001fe40008000019 */
        /* <DEDUP_REMOVED lines=10> */
[----:B---3--:R-:W-:Y:S01]  /*1090*/  FFMA R10, R10, UR15, R19 ;  /* 0x0000000f0a0a7c23 */ /* 0x008fe20008000013 */
[----:B------:R-:W1:Y:S01]  /*10a0*/  LDCU.128 UR12, c[0x3][0x190] ;  /* 0x00c03200ff0c77ac */ /* 0x000e620008000c00 */
[----:B------:R-:W3:Y:S02]  /*10b0*/  LDG.E R22, desc[UR6][R16.64+0x8] ;  /* 0x0000080610167981 */ /* 0x000ee4000c1e1900 */
[----:B0-----:R-:W-:-:S02]  /*10c0*/  FFMA R19, R7, UR8, R10 ;  /* 0x0000000807137c23 */ /* 0x001fc4000800000a */
[----:B------:R-:W3:Y:S02]  /*10d0*/  LDG.E R7, desc[UR6][R16.64+0xc] ;  /* 0x00000c0610077981 */ /* 0x000ee4000c1e1900 */
[----:B------:R-:W-:Y:S02]  /*10e0*/  FFMA R19, R0, UR9, R19 ;  /* 0x0000000900137c23 */ /* 0x000fe40008000013 */
[----:B------:R-:W3:Y:S02]  /*10f0*/  LDG.E R0, desc[UR6][R16.64+0x10] ;  /* 0x0000100610007981 */ /* 0x000ee4000c1e1900 */
[----:B------:R-:W-:Y:S02]  /*1100*/  FFMA R10, R6, UR10, R19 ;  /* 0x0000000a060a7c23 */ /* 0x000fe40008000013 */
[----:B------:R-:W3:Y:S02]  /*1110*/  LDG.E R6, desc[UR6][R16.64+0x14] ;  /* 0x0000140610067981 */ /* 0x000ee4000c1e1900 */
[----:B------:R-:W-:Y:S01]  /*1120*/  FFMA R19, R5, UR11, R10 ;  /* 0x0000000b05137c23 */ /* 0x000fe2000800000a */
[----:B------:R-:W0:Y:S01]  /*1130*/  LDCU.128 UR8, c[0x3][0x1a0] ;  /* 0x00c03400ff0877ac */ /* 0x000e220008000c00 */
[----:B------:R-:W3:Y:S02]  /*1140*/  LDG.E R5, desc[UR6][R16.64+0x18] ;  /* 0x0000180610057981 */ /* 0x000ee4000c1e1900 */
[----:B-1----:R-:W-:-:S02]  /*1150*/  FFMA R18, R4, UR12, R19 ;  /* 0x0000000c04127c23 */ /* 0x002fc40008000013 */
[----:B------:R-:W3:Y:S01]  /*1160*/  LDG.E R4, desc[UR6][R16.64+0x1c] ;  /* 0x00001c0610047981 */ /* 0x000ee2000c1e1900 */
[----:B------:R-:W-:-:S03]  /*1170*/  IADD3 R19, PT, PT, R11, 0x1c70, RZ ;  /* 0x00001c700b137810 */ /* 0x000fc60007ffe0ff */
[----:B------:R1:W3:Y:S01]  /*1180*/  LDG.E R10, desc[UR6][R16.64+0x20] ;  /* 0x00002006100a7981 */ /* 0x0002e2000c1e1900 */
[----:B------:R-:W-:Y:S01]  /*1190*/  FFMA R15, R15, UR13, R18 ;  /* 0x0000000d0f0f7c23 */ /* 0x000fe20008000012 */
[----:B------:R-:W-:-:S04]  /*11a0*/  IMAD.WIDE R18, R19, 0x4, R2 ;  /* 0x0000000413127825 */ /* 0x000fc800078e0202 */
[----:B------:R-:W-:Y:S02]  /*11b0*/  FFMA R28, R12, UR14, R15 ;  /* 0x0000000e0c1c7c23 */ /* 0x000fe4000800000f */
[----:B------:R-:W3:Y:S02]  /*11c0*/  LDG.E R12, desc[UR6][R18.64+-0x20] ;  /* 0xffffe006120c7981 */ /* 0x000ee4000c1e1900 */
[----:B------:R-:W-:Y:S01]  /*11d0*/  FFMA R15, R13, UR15, R28 ;  /* 0x0000000f0d0f7c23 */ /* 0x000fe2000800001c */
[----:B------:R-:W1:Y:S01]  /*11e0*/  LDCU.128 UR12, c[0x3][0x1b0] ;  /* 0x00c03600ff0c77ac */ /* 0x000e620008000c00 */
[----:B------:R-:W3:Y:S02]  /*11f0*/  LDG.E R13, desc[UR6][R18.64+-0x1c] ;  /* 0xffffe406120d7981 */ /* 0x000ee4000c1e1900 */
[----:B0-----:R-:W-:Y:S02]  /*1200*/  FFMA R29, R14, UR8, R15 ;  /* 0x000000080e1d7c23 */ /* 0x001fe4000800000f */
[----:B------:R-:W3:Y:S04]  /*1210*/  LDG.E R14, desc[UR6][R18.64+-0x18] ;  /* 0xffffe806120e7981 */ /* 0x000ee8000c1e1900 */
[----:B------:R-:W3:Y:S04]  /*1220*/  LDG.E R15, desc[UR6][R18.64+-0x14] ;  /* 0xffffec06120f7981 */ /* 0x000ee8000c1e1900 */
[----:B------:R-:W3:Y:S01]  /*1230*/  LDG.E R17, desc[UR6][R18.64+-0x10] ;  /* 0xfffff00612117981 */ /* 0x000ee2000c1e1900 */
[----:B------:R-:W-:-:S04]  /*1240*/  FFMA R26, R26, UR9, R29 ;  /* 0x000000091a1a7c23 */ /* 0x000fc8000800001d */
[----:B------:R-:W-:Y:S02]  /*1250*/  FFMA R26, R27, UR10, R26 ;  /* 0x0000000a1b1a7c23 */ /* 0x000fe4000800001a */
[----:B------:R-:W3:Y:S02]  /*1260*/  LDG.E R27, desc[UR6][R18.64+-0xc] ;  /* 0xfffff406121b7981 */ /* 0x000ee4000c1e1900 */
[----:B------:R-:W-:Y:S01]  /*1270*/  FFMA R25, R25, UR11, R26 ;  /* 0x0000000b19197c23 */ /* 0x000fe2000800001a */
[----:B------:R-:W3:Y:S01]  /*1280*/  LDCU.128 UR8, c[0x3][0x1c0] ;  /* 0x00c03800ff0877ac */ /* 0x000ee20008000c00 */
        /* <DEDUP_REMOVED lines=8> */
[----:B------:R-:W0:Y:S01]  /*1310*/  LDCU.128 UR12, c[0x3][0x1d0] ;  /* 0x00c03a00ff0c77ac */ /* 0x000e220008000c00 */
[----:B------:R-:W4:Y:S02]  /*1320*/  LDG.E R24, desc[UR6][R18.64+0xc] ;  /* 0x00000c0612187981 */ /* 0x000f24000c1e1900 */
[----:B---3--:R-:W-:Y:S02]  /*1330*/  FFMA R22, R22, UR8, R23 ;  /* 0x0000000816167c23 */ /* 0x008fe40008000017 */
[----:B------:R-:W3:Y:S02]  /*1340*/  LDG.E R23, desc[UR6][R18.64+0x8] ;  /* 0x0000080612177981 */ /* 0x000ee4000c1e1900 */
[----:B------:R-:W-:-:S02]  /*1350*/  FFMA R7, R7, UR9, R22 ;  /* 0x0000000907077c23 */ /* 0x000fc40008000016 */
[----:B------:R-:W5:Y:S02]  /*1360*/  LDG.E R22, desc[UR6][R18.64+0x20] ;  /* 0x0000200612167981 */ /* 0x000f64000c1e1900 */
[----:B------:R-:W-:Y:S02]  /*1370*/  FFMA R7, R0, UR10, R7 ;  /* 0x0000000a00077c23 */ /* 0x000fe40008000007 */
[----:B------:R-:W5:Y:S02]  /*1380*/  LDG.E R0, desc[UR6][R18.64+0x10] ;  /* 0x0000100612007981 */ /* 0x000f64000c1e1900 */
[----:B------:R-:W-:Y:S01]  /*1390*/  FFMA R16, R6, UR11, R7 ;  /* 0x0000000b06107c23 */ /* 0x000fe20008000007 */
[----:B------:R-:W1:Y:S01]  /*13a0*/  LDCU.128 UR8, c[0x3][0x1e0] ;  /* 0x00c03c00ff0877ac */ /* 0x000e620008000c00 */
[----:B------:R-:W5:Y:S02]  /*13b0*/  LDG.E R6, desc[UR6][R18.64+0x14] ;  /* 0x0000140612067981 */ /* 0x000f64000c1e1900 */
[----:B0-----:R-:W-:-:S02]  /*13c0*/  FFMA R5, R5, UR12, R16 ;  /* 0x0000000c05057c23 */ /* 0x001fc40008000010 */
[----:B------:R-:W5:Y:S02]  /*13d0*/  LDG.E R7, desc[UR6][R18.64+0x18] ;  /* 0x0000180612077981 */ /* 0x000f64000c1e1900 */
[----:B------:R-:W-:-:S04]  /*13e0*/  FFMA R5, R4, UR13, R5 ;  /* 0x0000000d04057c23 */ /* 0x000fc80008000005 */
[----:B------:R-:W-:Y:S01]  /*13f0*/  FFMA R29, R10, UR14, R5 ;  /* 0x0000000e0a1d7c23 */ /* 0x000fe20008000005 */
[----:B------:R-:W-:Y:S01]  /*1400*/  IADD3 R5, PT, PT, R11, 0x2080, RZ ;  /* 0x000020800b057810 */ /* 0x000fe20007ffe0ff */
[----:B------:R-:W5:Y:S04]  /*1410*/  LDG.E R10, desc[UR6][R18.64+0x1c] ;  /* 0x00001c06120a7981 */ /* 0x000f68000c1e1900 */
[----:B------:R-:W-:-:S04]  /*1420*/  IMAD.WIDE R4, R5, 0x4, R2 ;  /* 0x0000000405047825 */ /* 0x000fc800078e0202 */
[----:B------:R-:W-:Y:S01]  /*1430*/  FFMA R16, R12, UR15, R29 ;  /* 0x0000000f0c107c23 */ /* 0x000fe2000800001d */
[----:B------:R-:W0:Y:S01]  /*1440*/  LDCU.128 UR12, c[0x3][0x1f0] ;  /* 0x00c03e00ff0c77ac */ /* 0x000e220008000c00 */
[----:B------:R-:W5:Y:S02]  /*1450*/  LDG.E R12, desc[UR6][R4.64+-0x20] ;  /* 0xffffe006040c7981 */ /* 0x000f64000c1e1900 */
[----:B-1----:R-:W-:Y:S02]  /*1460*/  FFMA R29, R13, UR8, R16 ;  /* 0x000000080d1d7c23 */ /* 0x002fe40008000010 */
[----:B------:R-:W5:Y:S02]  /*1470*/  LDG.E R13, desc[UR6][R4.64+-0x1c] ;  /* 0xffffe406040d7981 */ /* 0x000f64000c1e1900 */
[----:B------:R-:W-:Y:S02]  /*1480*/  FFMA R16, R14, UR9, R29 ;  /* 0x000000090e107c23 */ /* 0x000fe4000800001d */
[----:B------:R-:W5:Y:S02]  /*1490*/  LDG.E R14, desc[UR6][R4.64+-0x18] ;  /* 0xffffe806040e7981 */ /* 0x000f64000c1e1900 */
[----:B------:R-:W-:-:S02]  /*14a0*/  FFMA R28, R15, UR10, R16 ;  /* 0x0000000a0f1c7c23 */ /* 0x000fc40008000010 */
[----:B------:R-:W5:Y:S02]  /*14b0*/  LDG.E R15, desc[UR6][R4.64+-0x14] ;  /* 0xffffec06040f7981 */ /* 0x000f64000c1e1900 */
[----:B------:R-:W-:Y:S01]  /*14c0*/  FFMA R28, R17, UR11, R28 ;  /* 0x0000000b111c7c23 */ /* 0x000fe2000800001c */
[----:B------:R-:W1:Y:S01]  /*14d0*/  LDCU.128 UR8, c[0x3][0x200] ;  /* 0x00c04000ff0877ac */ /* 0x000e620008000c00 */
[----:B------:R-:W5:Y:S04]  /*14e0*/  LDG.E R16, desc[UR6][R4.64+-0x10] ;  /* 0xfffff00604107981 */ /* 0x000f68000c1e1900 */
[----:B------:R-:W5:Y:S01]  /*14f0*/  LDG.E R17, desc[UR6][R4.64+-0xc] ;  /* 0xfffff40604117981 */ /* 0x000f62000c1e1900 */
[----:B0-----:R-:W-:-:S03]  /*1500*/  FFMA R27, R27, UR12, R28 ;  /* 0x0000000c1b1b7c23 */ /* 0x001fc6000800001c */
[----:B------:R-:W5:Y:S01]  /*1510*/  LDG.E R18, desc[UR6][R4.64+-0x8] ;  /* 0xfffff80604127981 */ /* 0x000f62000c1e1900 */
[----:B------:R-:W-:-:S03]  /*1520*/  FFMA R27, R26, UR13, R27 ;  /* 0x0000000d1a1b7c23 */ /* 0x000fc6000800001b */
[----:B------:R-:W5:Y:S01]  /*1530*/  LDG.E R19, desc[UR6][R4.64+-0x4] ;  /* 0xfffffc0604137981 */ /* 0x000f62000c1e1900 */
[----:B------:R-:W-:-:S03]  /*1540*/  FFMA R26, R20, UR14, R27 ;  /* 0x0000000e141a7c23 */ /* 0x000fc6000800001b */
[----:B------:R-:W5:Y:S04]  /*1550*/  LDG.E R20, desc[UR6][R4.64] ;  /* 0x0000000604147981 */ /* 0x000f68000c1e1900 */
[----:B------:R-:W5:Y:S01]  /*1560*/  LDG.E R27, desc[UR6][R4.64+0x18] ;  /* 0x00001806041b7981 */ /* 0x000f62000c1e1900 */
[----:B--2---:R-:W-:Y:S01]  /*1570*/  FFMA R26, R21, UR15, R26 ;  /* 0x0000000f151a7c23 */ /* 0x004fe2000800001a */
[----:B------:R-:W0:Y:S02]  /*1580*/  LDCU.128 UR12, c[0x3][0x210] ;  /* 0x00c04200ff0c77ac */ /* 0x000e240008000c00 */
[----:B------:R-:W2:Y:S01]  /*1590*/  LDG.E R21, desc[UR6][R4.64+0x4] ;  /* 0x0000040604157981 */ /* 0x000ea2000c1e1900 */
[----:B-1----:R-:W-:-:S04]  /*15a0*/  FFMA R26, R25, UR8, R26 ;  /* 0x00000008191a7c23 */ /* 0x002fc8000800001a */
[----:B---3--:R-:W-:Y:S02]  /*15b0*/  FFMA R25, R23, UR9, R26 ;  /* 0x0000000917197c23 */ /* 0x008fe4000800001a */
[----:B------:R-:W3:Y:S02]  /*15c0*/  LDG.E R23, desc[UR6][R4.64+0x8] ;  /* 0x0000080604177981 */ /* 0x000ee4000c1e1900 */
[----:B----4-:R-:W-:Y:S02]  /*15d0*/  FFMA R25, R24, UR10, R25 ;  /* 0x0000000a18197c23 */ /* 0x010fe40008000019 */
[----:B------:R-:W4:Y:S02]  /*15e0*/  LDG.E R24, desc[UR6][R4.64+0xc] ;  /* 0x00000c0604187981 */ /* 0x000f24000c1e1900 */
[----:B-----5:R-:W-:Y:S01]  /*15f0*/  FFMA R25, R0, UR11, R25 ;  /* 0x0000000b00197c23 */ /* 0x020fe20008000019 */
[----:B------:R-:W1:Y:S01]  /*1600*/  LDCU.128 UR8, c[0x3][0x220] ;  /* 0x00c04400ff0877ac */ /* 0x000e620008000c00 */
[----:B------:R-:W5:Y:S02]  /*1610*/  LDG.E R0, desc[UR6][R4.64+0x10] ;  /* 0x0000100604007981 */ /* 0x000f64000c1e1900 */
[----:B0-----:R-:W-:-:S02]  /*1620*/  FFMA R6, R6, UR12, R25 ;  /* 0x0000000c06067c23 */ /* 0x001fc40008000019 */
[----:B------:R-:W5:Y:S02]  /*1630*/  LDG.E R25, desc[UR6][R4.64+0x14] ;  /* 0x0000140604197981 */ /* 0x000f64000c1e1900 */
[----:B------:R-:W-:Y:S01]  /*1640*/  FFMA R7, R7, UR13, R6 ;  /* 0x0000000d07077c23 */ /* 0x000fe20008000006 */
[----:B------:R-:W-:Y:S01]  /*1650*/  IADD3 R6, PT, PT, R11, 0x2490, RZ ;  /* 0x000024900b067810 */ /* 0x000fe20007ffe0ff */
[----:B------:R-:W5:Y:S02]  /*1660*/  LDG.E R26, desc[UR6][R4.64+0x1c] ;  /* 0x00001c06041a7981 */ /* 0x000f64000c1e1900 */
[----:B------:R-:W-:Y:S02]  /*1670*/  FFMA R7, R10, UR14, R7 ;  /* 0x0000000e0a077c23 */ /* 0x000fe40008000007 */
[----:B------:R-:W5:Y:S02]  /*1680*/  LDG.E R10, desc[UR6][R4.64+0x20] ;  /* 0x00002006040a7981 */ /* 0x000f64000c1e1900 */
[----:B------:R-:W-:Y:S01]  /*1690*/  FFMA R29, R22, UR15, R7 ;  /* 0x0000000f161d7c23 */ /* 0x000fe20008000007 */
[----:B------:R-:W-:Y:S01]  /*16a0*/  IMAD.WIDE R6, R6, 0x4, R2 ;  /* 0x0000000406067825 */ /* 0x000fe200078e0202 */
[----:B------:R-:W0:Y:S03]  /*16b0*/  LDCU.128 UR12, c[0x3][0x230] ;  /* 0x00c04600ff0c77ac */ /* 0x000e260008000c00 */
[----:B-1----:R-:W-:Y:S01]  /*16c0*/  FFMA R12, R12, UR8, R29 ;  /* 0x000000080c0c7c23 */ /* 0x002fe2000800001d */
[----:B------:R-:W5:Y:S03]  /*16d0*/  LDG.E R22, desc[UR6][R6.64+-0x20] ;  /* 0xffffe00606167981 */ /* 0x000f66000c1e1900 */
[----:B------:R-:W-:Y:S01]  /*16e0*/  FFMA R13, R13, UR9, R12 ;  /* 0x000000090d0d7c23 */ /* 0x000fe2000800000c */
[----:B------:R-:W5:Y:S04]  /*16f0*/  LDG.E R4, desc[UR6][R6.64+-0x14] ;  /* 0xffffec0606047981 */ /* 0x000f68000c1e1900 */
[----:B------:R-:W5:Y:S01]  /*1700*/  LDG.E R12, desc[UR6][R6.64+-0x1c] ;  /* 0xffffe406060c7981 */ /* 0x000f62000c1e1900 */
[----:B------:R-:W-:-:S03]  /*1710*/  FFMA R14, R14, UR10, R13 ;  /* 0x0000000a0e0e7c23 */ /* 0x000fc6000800000d */
[----:B------:R-:W5:Y:S01]  /*1720*/  LDG.E R13, desc[UR6][R6.64+-0x18] ;  /* 0xffffe806060d7981 */ /* 0x000f62000c1e1900 */
[----:B------:R-:W-:Y:S01]  /*1730*/  FFMA R15, R15, UR11, R14 ;  /* 0x0000000b0f0f7c23 */ /* 0x000fe2000800000e */
[----:B------:R-:W1:Y:S02]  /*1740*/  LDCU.128 UR8, c[0x3][0x240] ;  /* 0x00c04800ff0877ac */ /* 0x000e640008000c00 */
[----:B------:R-:W5:Y:S04]  /*1750*/  LDG.E R14, desc[UR6][R6.64+-0x10] ;  /* 0xfffff006060e7981 */ /* 0x000f68000c1e1900 */
[----:B------:R-:W5:Y:S01]  /*1760*/  LDG.E R5, desc[UR6][R6.64+-0xc] ;  /* 0xfffff40606057981 */ /* 0x000f62000c1e1900 */
[----:B0-----:R-:W-:-:S03]  /*1770*/  FFMA R16, R16, UR12, R15 ;  /* 0x0000000c10107c23 */ /* 0x001fc6000800000f */
[----:B------:R-:W5:Y:S01]  /*1780*/  LDG.E R15, desc[UR6][R6.64+-0x8] ;  /* 0xfffff806060f7981 */ /* 0x000f62000c1e1900 */
[----:B------:R-:W-:-:S04]  /*1790*/  FFMA R17, R17, UR13, R16 ;  /* 0x0000000d11117c23 */ /* 0x000fc80008000010 */
[----:B------:R-:W-:-:S04]  /*17a0*/  FFMA R18, R18, UR14, R17 ;  /* 0x0000000e12127c23 */ /* 0x000fc80008000011 */
[----:B------:R-:W-:Y:S01]  /*17b0*/  FFMA R19, R19, UR15, R18 ;  /* 0x0000000f13137c23 */ /* 0x000fe20008000012 */
[----:B------:R-:W5:Y:S01]  /*17c0*/  LDCU.128 UR12, c[0x3][0x250] ;  /* 0x00c04a00ff0c77ac */ /* 0x000f620008000c00 */
[----:B------:R-:W5:Y:S02]  /*17d0*/  LDG.E R18, desc[UR6][R6.64+-0x4] ;  /* 0xfffffc0606127981 */ /* 0x000f64000c1e1900 */
[----:B-1----:R-:W-:Y:S02]  /*17e0*/  FFMA R16, R20, UR8, R19 ;  /* 0x0000000814107c23 */ /* 0x002fe40008000013 */
[----:B------:R-:W5:Y:S04]  /*17f0*/  LDG.E R20, desc[UR6][R6.64] ;  /* 0x0000000606147981 */ /* 0x000f68000c1e1900 */
[----:B------:R-:W5:Y:S01]  /*1800*/  LDG.E R19, desc[UR6][R6.64+0x4] ;  /* 0x0000040606137981 */ /* 0x000f62000c1e1900 */
[----:B--2---:R-:W-:-:S03]  /*1810*/  FFMA R16, R21, UR9, R16 ;  /* 0x0000000915107c23 */ /* 0x004fc60008000010 */
[----:B------:R-:W2:Y:S01]  /*1820*/  LDG.E R21, desc[UR6][R6.64+0x8] ;  /* 0x0000080606157981 */ /* 0x000ea2000c1e1900 */
[----:B---3--:R-:W-:-:S04]  /*1830*/  FFMA R23, R23, UR10, R16 ;  /* 0x0000000a17177c23 */ /* 0x008fc80008000010 */
[----:B----4-:R-:W-:Y:S01]  /*1840*/  FFMA R17, R24, UR11, R23 ;  /* 0x0000000b18117c23 */ /* 0x010fe20008000017 */
[----:B------:R-:W0:Y:S01]  /*1850*/  LDCU.128 UR8, c[0x3][0x260] ;  /* 0x00c04c00ff0877ac */ /* 0x000e220008000c00 */
[----:B------:R-:W3:Y:S02]  /*1860*/  LDG.E R23, desc[UR6][R6.64+0xc] ;  /* 0x00000c0606177981 */ /* 0x000ee4000c1e1900 */
[----:B-----5:R-:W-:Y:S02]  /*1870*/  FFMA R16, R0, UR12, R17 ;  /* 0x0000000c00107c23 */ /* 0x020fe40008000011 */
[----:B------:R-:W4:Y:S02]  /*1880*/  LDG.E R0, desc[UR6][R6.64+0x10] ;  /* 0x0000100606007981 */ /* 0x000f24000c1e1900 */
[----:B------:R-:W-:Y:S02]  /*1890*/  FFMA R16, R25, UR13, R16 ;  /* 0x0000000d19107c23 */ /* 0x000fe40008000010 */
[----:B------:R-:W5:Y:S02]  /*18a0*/  LDG.E R24, desc[UR6][R6.64+0x14] ;  /* 0x0000140606187981 */ /* 0x000f64000c1e1900 */
[----:B------:R-:W-:-:S02]  /*18b0*/  FFMA R27, R27, UR14, R16 ;  /* 0x0000000e1b1b7c23 */ /* 0x000fc40008000010 */
[----:B------:R-:W5:Y:S01]  /*18c0*/  LDG.E R25, desc[UR6][R6.64+0x18] ;  /* 0x0000180606197981 */ /* 0x000f62000c1e1900 */
[----:B------:R-:W-:Y:S01]  /*18d0*/  IADD3 R17, PT, PT, R11, 0x28a0, RZ ;  /* 0x000028a00b117810 */ /* 0x000fe20007ffe0ff */
[----:B------:R-:W-:Y:S01]  /*18e0*/  FFMA R27, R26, UR15, R27 ;  /* 0x0000000f1a1b7c23 */ /* 0x000fe2000800001b */
[----:B------:R-:W1:Y:S01]  /*18f0*/  LDCU.128 UR12, c[0x3][0x270] ;  /* 0x00c04e00ff0c77ac */ /* 0x000e620008000c00 */
[----:B------:R-:W5:Y:S02]  /*1900*/  LDG.E R26, desc[UR6][R6.64+0x1c] ;  /* 0x00001c06061a7981 */ /* 0x000f64000c1e1900 */
[----:B0-----:R-:W-:Y:S01]  /*1910*/  FFMA R27, R10, UR8, R27 ;  /* 0x000000080a1b7c23 */ /* 0x001fe2000800001b */
[----:B------:R-:W-:Y:S01]  /*1920*/  IMAD.WIDE R16, R17, 0x4, R2 ;  /* 0x0000000411107825 */ /* 0x000fe200078e0202 */
[----:B------:R-:W5:Y:S03]  /*1930*/  LDG.E R10, desc[UR6][R6.64+0x20] ;  /* 0x00002006060a7981 */ /* 0x000f66000c1e1900 */
[----:B------:R-:W-:-:S02]  /*1940*/  FFMA R27, R22, UR9, R27 ;  /* 0x00000009161b7c23 */ /* 0x000fc4000800001b */
[----:B------:R-:W5:Y:S04]  /*1950*/  LDG.E R22, desc[UR6][R16.64+-0x20] ;  /* 0xffffe00610167981 */ /* 0x000f68000c1e1900 */
[----:B------:R-:W5:Y:S01]  /*1960*/  LDG.E R6, desc[UR6][R16.64+-0x10] ;  /* 0xfffff00610067981 */ /* 0x000f62000c1e1900 */
[----:B------:R-:W-:-:S03]  /*1970*/  FFMA R28, R12, UR10, R27 ;  /* 0x0000000a0c1c7c23 */ /* 0x000fc6000800001b */
[----:B------:R-:W5:Y:S01]  /*1980*/  LDG.E R12, desc[UR6][R16.64+-0x1c] ;  /* 0xffffe406100c7981 */ /* 0x000f62000c1e1900 */
[----:B------:R-:W-:Y:S01]  /*1990*/  FFMA R27, R13, UR11, R28 ;  /* 0x0000000b0d1b7c23 */ /* 0x000fe2000800001c */
[----:B------:R-:W0:Y:S02]  /*19a0*/  LDCU.128 UR8, c[0x3][0x280] ;  /* 0x00c05000ff0877ac */ /* 0x000e240008000c00 */
[----:B------:R-:W5:Y:S01]  /*19b0*/  LDG.E R13, desc[UR6][R16.64+-0x18] ;  /* 0xffffe806100d7981 */ /* 0x000f62000c1e1900 */
[----:B-1----:R-:W-:-:S03]  /*19c0*/  FFMA R27, R4, UR12, R27 ;  /* 0x0000000c041b7c23 */ /* 0x002fc6000800001b */
[----:B------:R-:W5:Y:S04]  /*19d0*/  LDG.E R4, desc[UR6][R16.64+-0x14] ;  /* 0xffffec0610047981 */ /* 0x000f68000c1e1900 */
[----:B------:R-:W5:Y:S01]  /*19e0*/  LDG.E R7, desc[UR6][R16.64+-0xc] ;  /* 0xfffff40610077981 */ /* 0x000f62000c1e1900 */
[----:B------:R-:W-:-:S03]  /*19f0*/  FFMA R14, R14, UR13, R27 ;  /* 0x0000000d0e0e7c23 */ /* 0x000fc6000800001b */
[----:B------:R-:W5:Y:S01]  /*1a00*/  LDG.E R27, desc[UR6][R16.64+0x4] ;  /* 0x00000406101b7981 */ /* 0x000f62000c1e1900 */
[----:B------:R-:W-:-:S03]  /*1a10*/  FFMA R14, R5, UR14, R14 ;  /* 0x0000000e050e7c23 */ /* 0x000fc6000800000e */
[----:B------:R-:W5:Y:S01]  /*1a20*/  LDG.E R5, desc[UR6][R16.64+-0x8] ;  /* 0xfffff80610057981 */ /* 0x000f62000c1e1900 */
[----:B------:R-:W-:Y:S01]  /*1a30*/  FFMA R15, R15, UR15, R14 ;  /* 0x0000000f0f0f7c23 */ /* 0x000fe2000800000e */
[----:B------:R-:W3:Y:S03]  /*1a40*/  LDCU.128 UR12, c[0x3][0x290] ;  /* 0x00c05200ff0c77ac */ /* 0x000ee60008000c00 */
[----:B0-----:R-:W-:Y:S02]  /*1a50*/  FFMA R15, R18, UR8, R15 ;  /* 0x00000008120f7c23 */ /* 0x001fe4000800000f */
[----:B------:R-:W5:Y:S02]  /*1a60*/  LDG.E R18, desc[UR6][R16.64+-0x4] ;  /* 0xfffffc0610127981 */ /* 0x000f64000c1e1900 */
[----:B------:R-:W-:Y:S02]  /*1a70*/  FFMA R14, R20, UR9, R15 ;  /* 0x00000009140e7c23 */ /* 0x000fe4000800000f */
[----:B------:R-:W5:Y:S02]  /*1a80*/  LDG.E R20, desc[UR6][R16.64] ;  /* 0x0000000610147981 */ /* 0x000f64000c1e1900 */
[----:B------:R-:W-:-:S02]  /*1a90*/  FFMA R14, R19, UR10, R14 ;  /* 0x0000000a130e7c23 */ /* 0x000fc4000800000e */
[----:B------:R-:W5:Y:S02]  /*1aa0*/  LDG.E R19, desc[UR6][R16.64+0x8] ;  /* 0x0000080610137981 */ /* 0x000f64000c1e1900 */
[----:B--2---:R-:W-:Y:S01]  /*1ab0*/  FFMA R14, R21, UR11, R14 ;  /* 0x0000000b150e7c23 */ /* 0x004fe2000800000e */
[----:B------:R-:W0:Y:S01]  /*1ac0*/  LDCU.128 UR8, c[0x3][0x2a0] ;  /* 0x00c05400ff0877ac */ /* 0x000e220008000c00 */
[----:B------:R-:W2:Y:S02]  /*1ad0*/  LDG.E R21, desc[UR6][R16.64+0xc] ;  /* 0x00000c0610157981 */ /* 0x000ea4000c1e1900 */
[----:B---3--:R-:W-:-:S04]  /*1ae0*/  FFMA R23, R23, UR12, R14 ;  /* 0x0000000c17177c23 */ /* 0x008fc8000800000e */
[----:B----4-:R-:W-:Y:S02]  /*1af0*/  FFMA R23, R0, UR13, R23 ;  /* 0x0000000d00177c23 */ /* 0x010fe40008000017 */
[----:B------:R-:W3:Y:S02]  /*1b00*/  LDG.E R0, desc[UR6][R16.64+0x10] ;  /* 0x0000100610007981 */ /* 0x000ee4000c1e1900 */
[----:B-----5:R-:W-:Y:S02]  /*1b10*/  FFMA R24, R24, UR14, R23 ;  /* 0x0000000e18187c23 */ /* 0x020fe40008000017 */
[----:B------:R-:W4:Y:S02]  /*1b20*/  LDG.E R23, desc[UR6][R16.64+0x14] ;  /* 0x0000140610177981 */ /* 0x000f24000c1e1900 */
[----:B------:R-:W-:Y:S01]  /*1b30*/  FFMA R25, R25, UR15, R24 ;  /* 0x0000000f19197c23 */ /* 0x000fe20008000018 */
[----:B------:R-:W1:Y:S01]  /*1b40*/  LDCU.128 UR12, c[0x3][0x2b0] ;  /* 0x00c05600ff0c77ac */ /* 0x000e620008000c00 */
[----:B------:R-:W5:Y:S01]  /*1b50*/  LDG.E R24, desc[UR6][R16.64+0x18] ;  /* 0x0000180610187981 */ /* 0x000f62000c1e1900 */
[----:B------:R-:W-:Y:S01]  /*1b60*/  IADD3 R14, PT, PT, R11, 0x2cb0, RZ ;  /* 0x00002cb00b0e7810 */ /* 0x000fe20007ffe0ff */
[----:B0-----:R-:W-:-:S02]  /*1b70*/  FFMA R15, R26, UR8, R25 ;  /* 0x000000081a0f7c23 */ /* 0x001fc40008000019 */
[----:B------:R-:W5:Y:S02]  /*1b80*/  LDG.E R25, desc[UR6][R16.64+0x1c] ;  /* 0x00001c0610197981 */ /* 0x000f64000c1e1900 */
[----:B------:R-:W-:Y:S01]  /*1b90*/  FFMA R29, R10, UR9, R15 ;  /* 0x000000090a1d7c23 */ /* 0x000fe2000800000f */
[----:B------:R-:W-:Y:S01]  /*1ba0*/  IMAD.WIDE R14, R14, 0x4, R2 ;  /* 0x000000040e0e7825 */ /* 0x000fe200078e0202 */
[----:B------:R0:W5:Y:S04]  /*1bb0*/  LDG.E R26, desc[UR6][R16.64+0x20] ;  /* 0x00002006101a7981 */ /* 0x000168000c1e1900 */
[----:B------:R-:W5:Y:S01]  /*1bc0*/  LDG.E R10, desc[UR6][R14.64+-0x1c] ;  /* 0xffffe4060e0a7981 */ /* 0x000f62000c1e1900 */
[----:B------:R-:W-:-:S03]  /*1bd0*/  FFMA R29, R22, UR10, R29 ;  /* 0x0000000a161d7c23 */ /* 0x000fc6000800001d */
[----:B------:R-:W5:Y:S01]  /*1be0*/  LDG.E R22, desc[UR6][R14.64+-0x20] ;  /* 0xffffe0060e167981 */ /* 0x000f62000c1e1900 */
[----:B------:R-:W-:Y:S01]  /*1bf0*/  FFMA R12, R12, UR11, R29 ;  /* 0x0000000b0c0c7c23 */ /* 0x000fe2000800001d */
[----:B------:R-:W0:Y:S03]  /*1c00*/  LDCU.128 UR8, c[0x3][0x2c0] ;  /* 0x00c05800ff0877ac */ /* 0x000e260008000c00 */
[----:B-1----:R-:W-:Y:S02]  /*1c10*/  FFMA R13, R13, UR12, R12 ;  /* 0x0000000c0d0d7c23 */ /* 0x002fe4000800000c */
[----:B------:R-:W5:Y:S02]  /*1c20*/  LDG.E R12, desc[UR6][R14.64+-0x18] ;  /* 0xffffe8060e0c7981 */ /* 0x000f64000c1e1900 */
[----:B------:R-:W-:Y:S02]  /*1c30*/  FFMA R13, R4, UR13, R13 ;  /* 0x0000000d040d7c23 */ /* 0x000fe4000800000d */
[----:B------:R-:W5:Y:S02]  /*1c40*/  LDG.E R4, desc[UR6][R14.64+-0x14] ;  /* 0xffffec060e047981 */ /* 0x000f64000c1e1900 */
[----:B0-----:R-:W-:-:S02]  /*1c50*/  FFMA R16, R6, UR14, R13 ;  /* 0x0000000e06107c23 */ /* 0x001fc4000800000d */
[----:B------:R-:W5:Y:S02]  /*1c60*/  LDG.E R6, desc[UR6][R14.64+-0x10] ;  /* 0xfffff0060e067981 */ /* 0x000f64000c1e1900 */
[----:B------:R-:W-:Y:S01]  /*1c70*/  FFMA R16, R7, UR15, R16 ;  /* 0x0000000f07107c23 */ /* 0x000fe20008000010 */
[----:B------:R-:W0:Y:S01]  /*1c80*/  LDCU.128 UR12, c[0x3][0x2d0] ;  /* 0x00c05a00ff0c77ac */ /* 0x000e220008000c00 */
[----:B------:R-:W5:Y:S04]  /*1c90*/  LDG.E R7, desc[UR6][R14.64+-0xc] ;  /* 0xfffff4060e077981 */ /* 0x000f68000c1e1900 */
[----:B------:R-:W5:Y:S01]  /*1ca0*/  LDG.E R13, desc[UR6][R14.64+-0x8] ;  /* 0xfffff8060e0d7981 */ /* 0x000f62000c1e1900 */
[----:B------:R-:W-:-:S03]  /*1cb0*/  FFMA R17, R5, UR8, R16 ;  /* 0x0000000805117c23 */ /* 0x000fc60008000010 */
[----:B------:R-:W5:Y:S01]  /*1cc0*/  LDG.E R5, desc[UR6][R14.64+-0x4] ;  /* 0xfffffc060e057981 */ /* 0x000f62000c1e1900 */
[----:B------:R-:W-:-:S03]  /*1cd0*/  FFMA R17, R18, UR9, R17 ;  /* 0x0000000912117c23 */ /* 0x000fc60008000011 */
[----:B------:R-:W5:Y:S01]  /*1ce0*/  LDG.E R18, desc[UR6][R14.64] ;  /* 0x000000060e127981 */ /* 0x000f62000c1e1900 */
[----:B------:R-:W-:-:S04]  /*1cf0*/  FFMA R20, R20, UR10, R17 ;  /* 0x0000000a14147c23 */ /* 0x000fc80008000011 */
[----:B------:R-:W-:Y:S01]  /*1d00*/  FFMA R16, R27, UR11, R20 ;  /* 0x0000000b1b107c23 */ /* 0x000fe20008000014 */
[----:B------:R-:W5:Y:S01]  /*1d10*/  LDCU.128 UR8, c[0x3][0x2e0] ;  /* 0x00c05c00ff0877ac */ /* 0x000f620008000c00 */
[----:B------:R-:W5:Y:S04]  /*1d20*/  LDG.E R20, desc[UR6][R14.64+0x4] ;  /* 0x000004060e147981 */ /* 0x000f68000c1e1900 */
[----:B------:R-:W5:Y:S01]  /*1d30*/  LDG.E R27, desc[UR6][R14.64+0x8] ;  /* 0x000008060e1b7981 */ /* 0x000f62000c1e1900 */
[----:B0-----:R-:W-:-:S03]  /*1d40*/  FFMA R16, R19, UR12, R16 ;  /* 0x0000000c13107c23 */ /* 0x001fc60008000010 */
[----:B------:R-:W5:Y:S01]  /*1d50*/  LDG.E R19, desc[UR6][R14.64+0xc] ;  /* 0x00000c060e137981 */ /* 0x000f62000c1e1900 */
[----:B------:R-:W-:Y:S01]  /*1d60*/  IADD3 R17, PT, PT, R11, 0x30c0, RZ ;  /* 0x000030c00b117810 */ /* 0x000fe20007ffe0ff */
[----:B--2---:R-:W-:-:S04]  /*1d70*/  FFMA R21, R21, UR13, R16 ;  /* 0x0000000d15157c23 */ /* 0x004fc80008000010 */
[----:B---3--:R-:W-:Y:S02]  /*1d80*/  FFMA R16, R0, UR14, R21 ;  /* 0x0000000e00107c23 */ /* 0x008fe40008000015 */
[----:B------:R-:W2:Y:S02]  /*1d90*/  LDG.E R0, desc[UR6][R14.64+0x10] ;  /* 0x000010060e007981 */ /* 0x000ea4000c1e1900 */
[----:B----4-:R-:W-:Y:S01]  /*1da0*/  FFMA R23, R23, UR15, R16 ;  /* 0x0000000f17177c23 */ /* 0x010fe20008000010 */
[----:B------:R-:W0:Y:S01]  /*1db0*/  LDCU.128 UR12, c[0x3][0x2f0] ;  /* 0x00c05e00ff0c77ac */ /* 0x000e220008000c00 */
[----:B------:R-:W3:Y:S02]  /*1dc0*/  LDG.E R21, desc[UR6][R14.64+0x14] ;  /* 0x000014060e157981 */ /* 0x000ee4000c1e1900 */
[----:B-----5:R-:W-:Y:S02]  /*1dd0*/  FFMA R24, R24, UR8, R23 ;  /* 0x0000000818187c23 */ /* 0x020fe40008000017 */
[----:B------:R-:W4:Y:S02]  /*1de0*/  LDG.E R23, desc[UR6][R14.64+0x18] ;  /* 0x000018060e177981 */ /* 0x000f24000c1e1900 */
[----:B------:R-:W-:-:S02]  /*1df0*/  FFMA R25, R25, UR9, R24 ;  /* 0x0000000919197c23 */ /* 0x000fc40008000018 */
[----:B------:R-:W5:Y:S01]  /*1e00*/  LDG.E R24, desc[UR6][R14.64+0x1c] ;  /* 0x00001c060e187981 */ /* 0x000f62000c1e1900 */
[----:B------:R-:W-:-:S04]  /*1e10*/  IMAD.WIDE R16, R17, 0x4, R2 ;  /* 0x0000000411107825 */ /* 0x000fc800078e0202 */
[----:B------:R-:W-:Y:S02]  /*1e20*/  FFMA R29, R26, UR10, R25 ;  /* 0x0000000a1a1d7c23 */ /* 0x000fe40008000019 */
[----:B------:R1:W5:Y:S04]  /*1e30*/  LDG.E R25, desc[UR6][R14.64+0x20] ;  /* 0x000020060e197981 */ /* 0x000368000c1e1900 */
[----:B------:R-:W5:Y:S01]  /*1e40*/  LDG.E R26, desc[UR6][R16.64+-0x4] ;  /* 0xfffffc06101a7981 */ /* 0x000f62000c1e1900 */
[----:B------:R-:W-:Y:S01]  /*1e50*/  FFMA R29, R22, UR11, R29 ;  /* 0x0000000b161d7c23 */ /* 0x000fe2000800001d */
[----:B------:R-:W1:Y:S02]  /*1e60*/  LDCU.128 UR8, c[0x3][0x300] ;  /* 0x00c06000ff0877ac */ /* 0x000e640008000c00 */
[----:B------:R-:W5:Y:S01]  /*1e70*/  LDG.E R22, desc[UR6][R16.64+-0x20] ;  /* 0xffffe00610167981 */ /* 0x000f62000c1e1900 */
[----:B0-----:R-:W-:-:S03]  /*1e80*/  FFMA R29, R10, UR12, R29 ;  /* 0x0000000c0a1d7c23 */ /* 0x001fc6000800001d */
[----:B------:R-:W5:Y:S01]  /*1e90*/  LDG.E R10, desc[UR6][R16.64+-0x1c] ;  /* 0xffffe406100a7981 */ /* 0x000f62000c1e1900 */
[----:B------:R-:W-:-:S03]  /*1ea0*/  FFMA R29, R12, UR13, R29 ;  /* 0x0000000d0c1d7c23 */ /* 0x000fc6000800001d */
[----:B------:R-:W5:Y:S01]  /*1eb0*/  LDG.E R12, desc[UR6][R16.64+-0x18] ;  /* 0xffffe806100c7981 */ /* 0x000f62000c1e1900 */
[----:B------:R-:W-:-:S03]  /*1ec0*/  FFMA R29, R4, UR14, R29 ;  /* 0x0000000e041d7c23 */ /* 0x000fc6000800001d */
[----:B------:R-:W5:Y:S01]  /*1ed0*/  LDG.E R4, desc[UR6][R16.64+-0x14] ;  /* 0xffffec0610047981 */ /* 0x000f62000c1e1900 */
[----:B-1----:R-:W-:Y:S01]  /*1ee0*/  FFMA R14, R6, UR15, R29 ;  /* 0x0000000f060e7c23 */ /* 0x002fe2000800001d */
[----:B------:R-:W0:Y:S02]  /*1ef0*/  LDCU.128 UR12, c[0x3][0x310] ;  /* 0x00c06200ff0c77ac */ /* 0x000e240008000c00 */
[----:B------:R-:W5:Y:S01]  /*1f00*/  LDG.E R6, desc[UR6][R16.64+-0x10] ;  /* 0xfffff00610067981 */ /* 0x000f62000c1e1900 */
[----:B------:R-:W-:-:S03]  /*1f10*/  FFMA R14, R7, UR8, R14 ;  /* 0x00000008070e7c23 */ /* 0x000fc6000800000e */
[----:B------:R-:W5:Y:S01]  /*1f20*/  LDG.E R7, desc[UR6][R16.64+-0xc] ;  /* 0xfffff40610077981 */ /* 0x000f62000c1e1900 */
[----:B------:R-:W-:-:S03]  /*1f30*/  FFMA R14, R13, UR9, R14 ;  /* 0x000000090d0e7c23 */ /* 0x000fc6000800000e */
[----:B------:R-:W5:Y:S01]  /*1f40*/  LDG.E R13, desc[UR6][R16.64+-0x8] ;  /* 0xfffff806100d7981 */ /* 0x000f62000c1e1900 */
[----:B------:R-:W-:-:S03]  /*1f50*/  FFMA R15, R5, UR10, R14 ;  /* 0x0000000a050f7c23 */ /* 0x000fc6000800000e */
[----:B------:R-:W5:Y:S01]  /*1f60*/  LDG.E R5, desc[UR6][R16.64] ;  /* 0x0000000610057981 */ /* 0x000f62000c1e1900 */
[----:B------:R-:W-:Y:S01]  /*1f70*/  FFMA R15, R18, UR11, R15 ;  /* 0x0000000b120f7c23 */ /* 0x000fe2000800000f */
[----:B------:R-:W3:Y:S02]  /*1f80*/  LDCU.128 UR8, c[0x3][0x320] ;  /* 0x00c06400ff0877ac */ /* 0x000ee40008000c00 */
[----:B------:R-:W5:Y:S01]  /*1f90*/  LDG.E R18, desc[UR6][R16.64+0x4] ;  /* 0x0000040610127981 */ /* 0x000f62000c1e1900 */
[----:B0-----:R-:W-:-:S04]  /*1fa0*/  FFMA R20, R20, UR12, R15 ;  /* 0x0000000c14147c23 */ /* 0x001fc8000800000f */
[----:B------:R-:W-:Y:S02]  /*1fb0*/  FFMA R20, R27, UR13, R20 ;  /* 0x0000000d1b147c23 */ /* 0x000fe40008000014 */
[----:B------:R-:W5:Y:S02]  /*1fc0*/  LDG.E R27, desc[UR6][R16.64+0xc] ;  /* 0x00000c06101b7981 */ /* 0x000f64000c1e1900 */
[----:B------:R-:W-:Y:S02]  /*1fd0*/  FFMA R15, R19, UR14, R20 ;  /* 0x0000000e130f7c23 */ /* 0x000fe40008000014 */
[----:B------:R-:W5:Y:S04]  /*1fe0*/  LDG.E R20, desc[UR6][R16.64+0x8] ;  /* 0x0000080610147981 */ /* 0x000f68000c1e1900 */
[----:B------:R-:W5:Y:S01]  /*1ff0*/  LDG.E R19, desc[UR6][R16.64+0x10] ;  /* 0x0000100610137981 */ /* 0x000f62000c1e1900 */
[----:B--2---:R-:W-:Y:S01]  /*2000*/  FFMA R14, R0, UR15, R15 ;  /* 0x0000000f000e7c23 */ /* 0x004fe2000800000f */
[----:B------:R-:W0:Y:S02]  /*2010*/  LDCU.128 UR12, c[0x3][0x330] ;  /* 0x00c06600ff0c77ac */ /* 0x000e240008000c00 */
[----:B------:R-:W2:Y:S01]  /*2020*/  LDG.E R0, desc[UR6][R16.64+0x14] ;  /* 0x0000140610007981 */ /* 0x000ea2000c1e1900 */
[----:B---3--:R-:W-:-:S03]  /*2030*/  FFMA R14, R21, UR8, R14 ;  /* 0x00000008150e7c23 */ /* 0x008fc6000800000e */
[----:B------:R-:W3:Y:S01]  /*2040*/  LDG.E R21, desc[UR6][R16.64+0x18] ;  /* 0x0000180610157981 */ /* 0x000ee2000c1e1900 */
[----:B----4-:R-:W-:-:S03]  /*2050*/  FFMA R15, R23, UR9, R14 ;  /* 0x00000009170f7c23 */ /* 0x010fc6000800000e */
[----:B------:R-:W4:Y:S01]  /*2060*/  LDG.E R23, desc[UR6][R16.64+0x1c] ;  /* 0x00001c0610177981 */ /* 0x000f22000c1e1900 */
[----:B-----5:R-:W-:Y:S01]  /*2070*/  FFMA R14, R24, UR10, R15 ;  /* 0x0000000a180e7c23 */ /* 0x020fe2000800000f */
[----:B------:R-:W-:Y:S02]  /*2080*/  IADD3 R15, PT, PT, R11, 0x34d0, RZ ;  /* 0x000034d00b0f7810 */ /* 0x000fe40007ffe0ff */
[----:B------:R1:W5:Y:S01]  /*2090*/  LDG.E R24, desc[UR6][R16.64+0x20] ;  /* 0x0000200610187981 */ /* 0x000362000c1e1900 */
[----:B------:R-:W-:Y:S01]  /*20a0*/  FFMA R25, R25, UR11, R14 ;  /* 0x0000000b19197c23 */ /* 0x000fe2000800000e */
[----:B------:R-:W1:Y:S01]  /*20b0*/  LDCU.128 UR8, c[0x3][0x340] ;  /* 0x00c06800ff0877ac */ /* 0x000e620008000c00 */
[----:B------:R-:W-:-:S04]  /*20c0*/  IMAD.WIDE R14, R15, 0x4, R2 ;  /* 0x000000040f0e7825 */ /* 0x000fc800078e0202 */
[----:B0-----:R-:W-:Y:S02]  /*20d0*/  FFMA R25, R22, UR12, R25 ;  /* 0x0000000c16197c23 */ /* 0x001fe40008000019 */
[----:B------:R-:W5:Y:S02]  /*20e0*/  LDG.E R22, desc[UR6][R14.64+-0x20] ;  /* 0xffffe0060e167981 */ /* 0x000f64000c1e1900 */
[----:B------:R-:W-:Y:S02]  /*20f0*/  FFMA R25, R10, UR13, R25 ;  /* 0x0000000d0a197c23 */ /* 0x000fe40008000019 */
[----:B------:R-:W5:Y:S02]  /*2100*/  LDG.E R10, desc[UR6][R14.64+-0x1c] ;  /* 0xffffe4060e0a7981 */ /* 0x000f64000c1e1900 */
[----:B------:R-:W-:Y:S02]  /*2110*/  FFMA R25, R12, UR14, R25 ;  /* 0x0000000e0c197c23 */ /* 0x000fe40008000019 */
[----:B------:R-:W5:Y:S02]  /*2120*/  LDG.E R12, desc[UR6][R14.64+-0x18] ;  /* 0xffffe8060e0c7981 */ /* 0x000f64000c1e1900 */
[----:B------:R-:W-:Y:S01]  /*2130*/  FFMA R25, R4, UR15, R25 ;  /* 0x0000000f04197c23 */ /* 0x000fe20008000019 */
[----:B------:R-:W0:Y:S01]  /*2140*/  LDCU.128 UR12, c[0x3][0x350] ;  /* 0x00c06a00ff0c77ac */ /* 0x000e220008000c00 */
[----:B------:R-:W5:Y:S02]  /*2150*/  LDG.E R4, desc[UR6][R14.64+-0x14] ;  /* 0xffffec060e047981 */ /* 0x000f64000c1e1900 */
[----:B-1----:R-:W-:-:S02]  /*2160*/  FFMA R16, R6, UR8, R25 ;  /* 0x0000000806107c23 */ /* 0x002fc40008000019 */
[----:B------:R-:W5:Y:S02]  /*2170*/  LDG.E R6, desc[UR6][R14.64+-0x10] ;  /* 0xfffff0060e067981 */ /* 0x000f64000c1e1900 */
[----:B------:R-:W-:Y:S02]  /*2180*/  FFMA R16, R7, UR9, R16 ;  /* 0x0000000907107c23 */ /* 0x000fe40008000010 */
[----:B------:R-:W5:Y:S02]  /*2190*/  LDG.E R7, desc[UR6][R14.64+-0xc] ;  /* 0xfffff4060e077981 */ /* 0x000f64000c1e1900 */
        /* <DEDUP_REMOVED lines=19> */
[----:B---3--:R-:W-:-:S03]  /*22d0*/  FFMA R16, R21, UR10, R16 ;  /* 0x0000000a15107c23 */ /* 0x008fc60008000010 */
[----:B------:R-:W3:Y:S01]  /*22e0*/  LDG.E R21, desc[UR6][R14.64+0x18] ;  /* 0x000018060e157981 */ /* 0x000ee2000c1e1900 */
[----:B----4-:R-:W-:Y:S01]  /*22f0*/  FFMA R17, R23, UR11, R16 ;  /* 0x0000000b17117c23 */ /* 0x010fe20008000010 */
[----:B------:R-:W-:Y:S02]  /*2300*/  IADD3 R16, PT, PT, R11, 0x38e0, RZ ;  /* 0x000038e00b107810 */ /* 0x000fe40007ffe0ff */
[----:B------:R0:W4:Y:S01]  /*2310*/  LDG.E R23, desc[UR6][R14.64+0x1c] ;  /* 0x00001c060e177981 */ /* 0x000122000c1e1900 */
[----:B------:R-:W1:Y:S01]  /*2320*/  LDCU.128 UR8, c[0x3][0x380] ;  /* 0x00c07000ff0877ac */ /* 0x000e620008000c00 */
[----:B-----5:R-:W-:Y:S01]  /*2330*/  FFMA R29, R24, UR12, R17 ;  /* 0x0000000c181d7c23 */ /* 0x020fe20008000011 */
[----:B------:R-:W-:-:S05]  /*2340*/  IMAD.WIDE R16, R16, 0x4, R2 ;  /* 0x0000000410107825 */ /* 0x000fca00078e0202 */
[----:B------:R-:W5:Y:S01]  /*2350*/  LDG.E R24, desc[UR6][R16.64+-0x4] ;  /* 0xfffffc0610187981 */ /* 0x000f62000c1e1900 */
[----:B------:R-:W-:-:S03]  /*2360*/  FFMA R29, R22, UR13, R29 ;  /* 0x0000000d161d7c23 */ /* 0x000fc6000800001d */
[----:B------:R-:W5:Y:S01]  /*2370*/  LDG.E R22, desc[UR6][R16.64+-0x20] ;  /* 0xffffe00610167981 */ /* 0x000f62000c1e1900 */
[----:B------:R-:W-:-:S03]  /*2380*/  FFMA R29, R10, UR14, R29 ;  /* 0x0000000e0a1d7c23 */ /* 0x000fc6000800001d */
[----:B------:R-:W5:Y:S01]  /*2390*/  LDG.E R10, desc[UR6][R16.64+-0x1c] ;  /* 0xffffe406100a7981 */ /* 0x000f62000c1e1900 */
[----:B------:R-:W-:Y:S01]  /*23a0*/  FFMA R29, R12, UR15, R29 ;  /* 0x0000000f0c1d7c23 */ /* 0x000fe2000800001d */
[----:B------:R-:W0:Y:S02]  /*23b0*/  LDCU.128 UR12, c[0x3][0x390] ;  /* 0x00c07200ff0c77ac */ /* 0x000e240008000c00 */
[----:B------:R-:W5:Y:S01]  /*23c0*/  LDG.E R12, desc[UR6][R16.64+-0x18] ;  /* 0xffffe806100c7981 */ /* 0x000f62000c1e1900 */
[----:B-1----:R-:W-:-:S03]  /*23d0*/  FFMA R29, R4, UR8, R29 ;  /* 0x00000008041d7c23 */ /* 0x002fc6000800001d */
[----:B------:R-:W5:Y:S01]  /*23e0*/  LDG.E R4, desc[UR6][R16.64+-0x14] ;  /* 0xffffec0610047981 */ /* 0x000f62000c1e1900 */
[----:B0-----:R-:W-:-:S03]  /*23f0*/  FFMA R14, R6, UR9, R29 ;  /* 0x00000009060e7c23 */ /* 0x001fc6000800001d */
[----:B------:R-:W5:Y:S01]  /*2400*/  LDG.E R6, desc[UR6][R16.64+-0x10] ;  /* 0xfffff00610067981 */ /* 0x000f62000c1e1900 */
[----:B------:R-:W-:-:S03]  /*2410*/  FFMA R14, R7, UR10, R14 ;  /* 0x0000000a070e7c23 */ /* 0x000fc6000800000e */
[----:B------:R-:W5:Y:S01]  /*2420*/  LDG.E R7, desc[UR6][R16.64+-0xc] ;  /* 0xfffff40610077981 */ /* 0x000f62000c1e1900 */
[----:B------:R-:W-:Y:S01]  /*2430*/  FFMA R14, R13, UR11, R14 ;  /* 0x0000000b0d0e7c23 */ /* 0x000fe2000800000e */
[----:B------:R-:W0:Y:S02]  /*2440*/  LDCU.128 UR8, c[0x3][0x3a0] ;  /* 0x00c07400ff0877ac */ /* 0x000e240008000c00 */
[----:B------:R-:W5:Y:S01]  /*2450*/  LDG.E R13, desc[UR6][R16.64+-0x8] ;  /* 0xfffff806100d7981 */ /* 0x000f62000c1e1900 */
[----:B------:R-:W-:-:S04]  /*2460*/  FFMA R25, R25, UR12, R14 ;  /* 0x0000000c19197c23 */ /* 0x000fc8000800000e */
[----:B------:R-:W-:Y:S02]  /*2470*/  FFMA R26, R26, UR13, R25 ;  /* 0x0000000d1a1a7c23 */ /* 0x000fe40008000019 */
[----:B------:R-:W5:Y:S02]  /*2480*/  LDG.E R25, desc[UR6][R16.64] ;  /* 0x0000000610197981 */ /* 0x000f64000c1e1900 */
[----:B------:R-:W-:Y:S02]  /*2490*/  FFMA R15, R5, UR14, R26 ;  /* 0x0000000e050f7c23 */ /* 0x000fe4000800001a */
[----:B------:R-:W5:Y:S04]  /*24a0*/  LDG.E R5, desc[UR6][R16.64+0x4] ;  /* 0x0000040610057981 */ /* 0x000f68000c1e1900 */
[----:B------:R-:W5:Y:S01]  /*24b0*/  LDG.E R26, desc[UR6][R16.64+0x8] ;  /* 0x00000806101a7981 */ /* 0x000f62000c1e1900 */
[----:B------:R-:W-:Y:S01]  /*24c0*/  FFMA R18, R18, UR15, R15 ;  /* 0x0000000f12127c23 */ /* 0x000fe2000800000f */
[----:B------:R-:W4:Y:S03]  /*24d0*/  LDCU.128 UR12, c[0x3][0x3b0] ;  /* 0x00c07600ff0c77ac */ /* 0x000f260008000c00 */
[----:B0-----:R-:W-:-:S02]  /*24e0*/  FFMA R19, R19, UR8, R18 ;  /* 0x0000000813137c23 */ /* 0x001fc40008000012 */
[----:B------:R-:W5:Y:S01]  /*24f0*/  LDG.E R18, desc[UR6][R16.64+0xc] ;  /* 0x00000c0610127981 */ /* 0x000f62000c1e1900 */
[----:B------:R-:W-:Y:S01]  /*2500*/  IADD3 R15, PT, PT, R11, 0x3cf0, RZ ;  /* 0x00003cf00b0f7810 */ /* 0x000fe20007ffe0ff */
[----:B--2---:R-:W-:Y:S02]  /*2510*/  FFMA R19, R0, UR9, R19 ;  /* 0x0000000900137c23 */ /* 0x004fe40008000013 */
[----:B------:R-:W2:Y:S02]  /*2520*/  LDG.E R0, desc[UR6][R16.64+0x10] ;  /* 0x0000100610007981 */ /* 0x000ea4000c1e1900 */
[----:B------:R-:W-:Y:S02]  /*2530*/  FFMA R20, R20, UR10, R19 ;  /* 0x0000000a14147c23 */ /* 0x000fe40008000013 */
[----:B------:R-:W2:Y:S02]  /*2540*/  LDG.E R19, desc[UR6][R16.64+0x14] ;  /* 0x0000140610137981 */ /* 0x000ea4000c1e1900 */
[----:B---3--:R-:W-:Y:S01]  /*2550*/  FFMA R14, R21, UR11, R20 ;  /* 0x0000000b150e7c23 */ /* 0x008fe20008000014 */
[----:B------:R-:W0:Y:S01]  /*2560*/  LDCU.128 UR8, c[0x3][0x3c0] ;  /* 0x00c07800ff0877ac */ /* 0x000e220008000c00 */
[----:B------:R-:W3:Y:S02]  /*2570*/  LDG.E R20, desc[UR6][R16.64+0x18] ;  /* 0x0000180610147981 */ /* 0x000ee4000c1e1900 */
[----:B----4-:R-:W-:-:S02]  /*2580*/  FFMA R14, R23, UR12, R14 ;  /* 0x0000000c170e7c23 */ /* 0x010fc4000800000e */
[----:B------:R-:W4:Y:S02]  /*2590*/  LDG.E R21, desc[UR6][R16.64+0x1c] ;  /* 0x00001c0610157981 */ /* 0x000f24000c1e1900 */
[----:B------:R-:W-:Y:S01]  /*25a0*/  FFMA R27, R27, UR13, R14 ;  /* 0x0000000d1b1b7c23 */ /* 0x000fe2000800000e */
[----:B------:R-:W-:Y:S01]  /*25b0*/  IMAD.WIDE R14, R15, 0x4, R2 ;  /* 0x000000040f0e7825 */ /* 0x000fe200078e0202 */
[----:B------:R1:W4:Y:S03]  /*25c0*/  LDG.E R23, desc[UR6][R16.64+0x20] ;  /* 0x0000200610177981 */ /* 0x000326000c1e1900 */
[----:B-----5:R-:W-:Y:S02]  /*25d0*/  FFMA R27, R22, UR14, R27 ;  /* 0x0000000e161b7c23 */ /* 0x020fe4000800001b */
[----:B------:R-:W5:Y:S02]  /*25e0*/  LDG.E R22, desc[UR6][R14.64+-0x20] ;  /* 0xffffe0060e167981 */ /* 0x000f64000c1e1900 */
[----:B------:R-:W-:Y:S01]  /*25f0*/  FFMA R27, R10, UR15, R27 ;  /* 0x0000000f0a1b7c23 */ /* 0x000fe2000800001b */
[----:B------:R-:W1:Y:S01]  /*2600*/  LDCU.128 UR12, c[0x3][0x3d0] ;  /* 0x00c07a00ff0c77ac */ /* 0x000e620008000c00 */
[----:B------:R-:W5:Y:S02]  /*2610*/  LDG.E R10, desc[UR6][R14.64+-0x1c] ;  /* 0xffffe4060e0a7981 */ /* 0x000f64000c1e1900 */
[----:B0-----:R-:W-:-:S02]  /*2620*/  FFMA R27, R12, UR8, R27 ;  /* 0x000000080c1b7c23 */ /* 0x001fc4000800001b */
[----:B------:R-:W5:Y:S02]  /*2630*/  LDG.E R12, desc[UR6][R14.64+-0x18] ;  /* 0xffffe8060e0c7981 */ /* 0x000f64000c1e1900 */
[----:B------:R-:W-:Y:S02]  /*2640*/  FFMA R27, R4, UR9, R27 ;  /* 0x00000009041b7c23 */ /* 0x000fe4000800001b */
[----:B------:R-:W5:Y:S02]  /*2650*/  LDG.E R4, desc[UR6][R14.64+-0x14] ;  /* 0xffffec060e047981 */ /* 0x000f64000c1e1900 */
[----:B-1----:R-:W-:Y:S02]  /*2660*/  FFMA R16, R6, UR10, R27 ;  /* 0x0000000a06107c23 */ /* 0x002fe4000800001b */
[----:B------:R-:W5:Y:S02]  /*2670*/  LDG.E R6, desc[UR6][R14.64+-0x10] ;  /* 0xfffff0060e067981 */ /* 0x000f64000c1e1900 */
[----:B------:R-:W-:Y:S01]  /*2680*/  FFMA R16, R7, UR11, R16 ;  /* 0x0000000b07107c23 */ /* 0x000fe20008000010 */
[----:B------:R-:W0:Y:S01]  /*2690*/  LDCU.128 UR8, c[0x3][0x3e0] ;  /* 0x00c07c00ff0877ac */ /* 0x000e220008000c00 */
[----:B------:R-:W5:Y:S02]  /*26a0*/  LDG.E R7, desc[UR6][R14.64+-0xc] ;  /* 0xfffff4060e077981 */ /* 0x000f64000c1e1900 */
[----:B------:R-:W-:-:S02]  /*26b0*/  FFMA R17, R13, UR12, R16 ;  /* 0x0000000c0d117c23 */ /* 0x000fc40008000010 */
[----:B------:R-:W5:Y:S02]  /*26c0*/  LDG.E R13, desc[UR6][R14.64+-0x8] ;  /* 0xfffff8060e0d7981 */ /* 0x000f64000c1e1900 */
[----:B------:R-:W-:Y:S02]  /*26d0*/  FFMA R24, R24, UR13, R17 ;  /* 0x0000000d18187c23 */ /* 0x000fe40008000011 */
[----:B------:R-:W5:Y:S02]  /*26e0*/  LDG.E R16, desc[UR6][R14.64+-0x4] ;  /* 0xfffffc060e107981 */ /* 0x000f64000c1e1900 */
[----:B------:R-:W-:Y:S02]  /*26f0*/  FFMA R24, R25, UR14, R24 ;  /* 0x0000000e19187c23 */ /* 0x000fe40008000018 */
[----:B------:R-:W5:Y:S02]  /*2700*/  LDG.E R17, desc[UR6][R14.64] ;  /* 0x000000060e117981 */ /* 0x000f64000c1e1900 */
[----:B------:R-:W-:Y:S01]  /*2710*/  FFMA R25, R5, UR15, R24 ;  /* 0x0000000f05197c23 */ /* 0x000fe20008000018 */
[----:B------:R-:W3:Y:S01]  /*2720*/  LDCU.128 UR12, c[0x3][0x3f0] ;  /* 0x00c07e00ff0c77ac */ /* 0x000ee20008000c00 */
[----:B------:R-:W5:Y:S02]  /*2730*/  LDG.E R5, desc[UR6][R14.64+0x4] ;  /* 0x000004060e057981 */ /* 0x000f64000c1e1900 */
[----:B0-----:R-:W-:-:S02]  /*2740*/  FFMA R27, R26, UR8, R25 ;  /* 0x000000081a1b7c23 */ /* 0x001fc40008000019 */
[----:B------:R-:W5:Y:S04]  /*2750*/  LDG.E R25, desc[UR6][R14.64+0x8] ;  /* 0x000008060e197981 */ /* 0x000f68000c1e1900 */
[----:B------:R-:W5:Y:S01]  /*2760*/  LDG.E R24, desc[UR6][R14.64+0xc] ;  /* 0x00000c060e187981 */ /* 0x000f62000c1e1900 */
[----:B------:R-:W-:-:S03]  /*2770*/  IADD3 R11, PT, PT, R11, 0x4100, RZ ;  /* 0x000041000b0b7810 */ /* 0x000fc60007ffe0ff */
[----:B------:R-:W5:Y:S02]  /*2780*/  LDG.E R26, desc[UR6][R14.64+0x20] ;  /* 0x000020060e1a7981 */ /* 0x000f64000c1e1900 */
[----:B------:R-:W-:Y:S02]  /*2790*/  IMAD.WIDE R2, R11, 0x4, R2 ;  /* 0x000000040b027825 */ /* 0x000fe400078e0202 */
[----:B------:R-:W5:Y:S02]  /*27a0*/  LDG.E R11, desc[UR6][R14.64+0x10] ;  /* 0x000010060e0b7981 */ /* 0x000f64000c1e1900 */
[----:B------:R-:W-:-:S04]  /*27b0*/  FFMA R27, R18, UR9, R27 ;  /* 0x00000009121b7c23 */ /* 0x000fc8000800001b */
[----:B--2---:R-:W-:Y:S02]  /*27c0*/  FFMA R18, R0, UR10, R27 ;  /* 0x0000000a00127c23 */ /* 0x004fe4000800001b */
[----:B------:R-:W2:Y:S02]  /*27d0*/  LDG.E R0, desc[UR6][R14.64+0x14] ;  /* 0x000014060e007981 */ /* 0x000ea4000c1e1900 */
[----:B------:R-:W-:Y:S01]  /*27e0*/  FFMA R19, R19, UR11, R18 ;  /* 0x0000000b13137c23 */ /* 0x000fe20008000012 */
[----:B------:R-:W0:Y:S01]  /*27f0*/  LDCU.128 UR8, c[0x3][0x400] ;  /* 0x00c08000ff0877ac */ /* 0x000e220008000c00 */
[----:B------:R-:W2:Y:S02]  /*2800*/  LDG.E R18, desc[UR6][R14.64+0x18] ;  /* 0x000018060e127981 */ /* 0x000ea4000c1e1900 */
[----:B---3--:R-:W-:Y:S02]  /*2810*/  FFMA R28, R20, UR12, R19 ;  /* 0x0000000c141c7c23 */ /* 0x008fe40008000013 */
[----:B------:R1:W3:Y:S02]  /*2820*/  LDG.E R19, desc[UR6][R14.64+0x1c] ;  /* 0x00001c060e137981 */ /* 0x0002e4000c1e1900 */
[----:B----4-:R-:W-:-:S02]  /*2830*/  FFMA R28, R21, UR13, R28 ;  /* 0x0000000d151c7c23 */ /* 0x010fc4000800001c */
[----:B------:R-:W4:Y:S02]  /*2840*/  LDG.E R20, desc[UR6][R2.64+-0x20] ;  /* 0xffffe00602147981 */ /* 0x000f24000c1e1900 */
[----:B------:R-:W-:Y:S02]  /*2850*/  FFMA R27, R23, UR14, R28 ;  /* 0x0000000e171b7c23 */ /* 0x000fe4000800001c */
[----:B------:R-:W4:Y:S04]  /*2860*/  LDG.E R21, desc[UR6][R2.64+-0x1c] ;  /* 0xffffe40602157981 */ /* 0x000f28000c1e1900 */
[----:B------:R-:W4:Y:S01]  /*2870*/  LDG.E R23, desc[UR6][R2.64+-0x18] ;  /* 0xffffe80602177981 */ /* 0x000f22000c1e1900 */
[----:B-----5:R-:W-:Y:S01]  /*2880*/  FFMA R27, R22, UR15, R27 ;  /* 0x0000000f161b7c23 */ /* 0x020fe2000800001b */
[----:B------:R-:W5:Y:S02]  /*2890*/  LDCU.128 UR12, c[0x3][0x410] ;  /* 0x00c08200ff0c77ac */ /* 0x000f640008000c00 */
[----:B------:R-:W4:Y:S01]  /*28a0*/  LDG.E R22, desc[UR6][R2.64+-0x14] ;  /* 0xffffec0602167981 */ /* 0x000f22000c1e1900 */
[----:B0-----:R-:W-:-:S03]  /*28b0*/  FFMA R27, R10, UR8, R27 ;  /* 0x000000080a1b7c23 */ /* 0x001fc6000800001b */
[----:B------:R-:W4:Y:S01]  /*28c0*/  LDG.E R10, desc[UR6][R2.64+-0x10] ;  /* 0xfffff006020a7981 */ /* 0x000f22000c1e1900 */
[----:B------:R-:W-:-:S03]  /*28d0*/  FFMA R27, R12, UR9, R27 ;  /* 0x000000090c1b7c23 */ /* 0x000fc6000800001b */
[----:B------:R-:W4:Y:S01]  /*28e0*/  LDG.E R12, desc[UR6][R2.64+-0xc] ;  /* 0xfffff406020c7981 */ /* 0x000f22000c1e1900 */
[----:B------:R-:W-:-:S03]  /*28f0*/  FFMA R27, R4, UR10, R27 ;  /* 0x0000000a041b7c23 */ /* 0x000fc6000800001b */
[----:B------:R-:W4:Y:S01]  /*2900*/  LDG.E R4, desc[UR6][R2.64+-0x8] ;  /* 0xfffff80602047981 */ /* 0x000f22000c1e1900 */
[----:B-1----:R-:W-:Y:S01]  /*2910*/  FFMA R14, R6, UR11, R27 ;  /* 0x0000000b060e7c23 */ /* 0x002fe2000800001b */
[----:B------:R-:W0:Y:S02]  /*2920*/  LDCU.128 UR8, c[0x3][0x420] ;  /* 0x00c08400ff0877ac */ /* 0x000e240008000c00 */
[----:B------:R-:W4:Y:S01]  /*2930*/  LDG.E R6, desc[UR6][R2.64+-0x4] ;  /* 0xfffffc0602067981 */ /* 0x000f22000c1e1900 */
[----:B-----5:R-:W-:-:S03]  /*2940*/  FFMA R14, R7, UR12, R14 ;  /* 0x0000000c070e7c23 */ /* 0x020fc6000800000e */
[----:B------:R-:W5:Y:S01]  /*2950*/  LDG.E R7, desc[UR6][R2.64] ;  /* 0x0000000602077981 */ /* 0x000f62000c1e1900 */
[----:B------:R-:W-:-:S03]  /*2960*/  FFMA R15, R13, UR13, R14 ;  /* 0x0000000d0d0f7c23 */ /* 0x000fc6000800000e */
[----:B------:R-:W5:Y:S01]  /*2970*/  LDG.E R13, desc[UR6][R2.64+0x4] ;  /* 0x00000406020d7981 */ /* 0x000f62000c1e1900 */
[----:B------:R-:W-:-:S03]  /*2980*/  FFMA R16, R16, UR14, R15 ;  /* 0x0000000e10107c23 */ /* 0x000fc6000800000f */
[----:B------:R-:W5:Y:S01]  /*2990*/  LDG.E R14, desc[UR6][R2.64+0x8] ;  /* 0x00000806020e7981 */ /* 0x000f62000c1e1900 */
[----:B------:R-:W-:Y:S01]  /*29a0*/  FFMA R16, R17, UR15, R16 ;  /* 0x0000000f11107c23 */ /* 0x000fe20008000010 */
[----:B------:R-:W2:Y:S02]  /*29b0*/  LDCU.128 UR12, c[0x3][0x430] ;  /* 0x00c08600ff0c77ac */ /* 0x000ea40008000c00 */
[----:B------:R-:W5:Y:S01]  /*29c0*/  LDG.E R15, desc[UR6][R2.64+0xc] ;  /* 0x00000c06020f7981 */ /* 0x000f62000c1e1900 */
[----:B0-----:R-:W-:-:S03]  /*29d0*/  FFMA R16, R5, UR8, R16 ;  /* 0x0000000805107c23 */ /* 0x001fc60008000010 */
[----:B------:R-:W5:Y:S01]  /*29e0*/  LDG.E R5, desc[UR6][R2.64+0x10] ;  /* 0x0000100602057981 */ /* 0x000f62000c1e1900 */
[----:B------:R-:W-:-:S03]  /*29f0*/  FFMA R25, R25, UR9, R16 ;  /* 0x0000000919197c23 */ /* 0x000fc60008000010 */
[----:B------:R-:W5:Y:S01]  /*2a00*/  LDG.E R16, desc[UR6][R2.64+0x14] ;  /* 0x0000140602107981 */ /* 0x000f62000c1e1900 */
[----:B------:R-:W-:-:S03]  /*2a10*/  FFMA R28, R24, UR10, R25 ;  /* 0x0000000a181c7c23 */ /* 0x000fc60008000019 */
[----:B------:R-:W5:Y:S04]  /*2a20*/  LDG.E R25, desc[UR6][R2.64+0x18] ;  /* 0x0000180602197981 */ /* 0x000f68000c1e1900 */
[----:B------:R-:W5:Y:S04]  /*2a30*/  LDG.E R24, desc[UR6][R2.64+0x1c] ;  /* 0x00001c0602187981 */ /* 0x000f68000c1e1900 */
[----:B------:R0:W5:Y:S01]  /*2a40*/  LDG.E R17, desc[UR6][R2.64+0x20] ;  /* 0x0000200602117981 */ /* 0x000162000c1e1900 */
[----:B------:R-:W-:Y:S01]  /*2a50*/  FFMA R11, R11, UR11, R28 ;  /* 0x0000000b0b0b7c23 */ /* 0x000fe2000800001c */
[----:B------:R-:W4:Y:S01]  /*2a60*/  LDCU.128 UR8, c[0x3][0x440] ;  /* 0x00c08800ff0877ac */ /* 0x000f220008000c00 */
[----:B0-----:R-:W0:Y:S01]  /*2a70*/  LDC.64 R2, c[0x0][0x380] ;  /* 0x0000e000ff027b82 */ /* 0x001e220000000a00 */
[----:B------:R-:W-:-:S05]  /*2a80*/  LEA R9, R9, R8, 0xa ;  /* 0x0000000809097211 */ /* 0x000fca00078e50ff */
[----:B0-----:R-:W-:-:S04]  /*2a90*/  IMAD.WIDE R2, R9, 0x4, R2 ;  /* 0x0000000409027825 */ /* 0x001fc800078e0202 */
[----:B--2---:R-:W-:-:S04]  /*2aa0*/  FFMA R11, R0, UR12, R11 ;  /* 0x0000000c000b7c23 */ /* 0x004fc8000800000b */
[----:B------:R-:W-:-:S04]  /*2ab0*/  FFMA R18, R18, UR13, R11 ;  /* 0x0000000d12127c23 */ /* 0x000fc8000800000b */
[----:B---3--:R-:W-:-:S04]  /*2ac0*/  FFMA R19, R19, UR14, R18 ;  /* 0x0000000e13137c23 */ /* 0x008fc80008000012 */
[----:B------:R-:W-:Y:S01]  /*2ad0*/  FFMA R19, R26, UR15, R19 ;  /* 0x0000000f1a137c23 */ /* 0x000fe20008000013 */
[----:B------:R-:W0:Y:S03]  /*2ae0*/  LDCU.128 UR12, c[0x3][0x450] ;  /* 0x00c08a00ff0c77ac */ /* 0x000e260008000c00 */
[----:B----4-:R-:W-:-:S04]  /*2af0*/  FFMA R20, R20, UR8, R19 ;  /* 0x0000000814147c23 */ /* 0x010fc80008000013 */
[----:B------:R-:W-:-:S04]  /*2b00*/  FFMA R20, R21, UR9, R20 ;  /* 0x0000000915147c23 */ /* 0x000fc80008000014 */
[----:B------:R-:W-:-:S04]  /*2b10*/  FFMA R23, R23, UR10, R20 ;  /* 0x0000000a17177c23 */ /* 0x000fc80008000014 */
[----:B------:R-:W-:Y:S01]  /*2b20*/  FFMA R23, R22, UR11, R23 ;  /* 0x0000000b16177c23 */ /* 0x000fe20008000017 */
[----:B------:R-:W5:Y:S03]  /*2b30*/  LDCU.128 UR8, c[0x3][0x460] ;  /* 0x00c08c00ff0877ac */ /* 0x000f660008000c00 */
[----:B0-----:R-:W-:-:S04]  /*2b40*/  FFMA R23, R10, UR12, R23 ;  /* 0x0000000c0a177c23 */ /* 0x001fc80008000017 */
[----:B------:R-:W-:-:S04]  /*2b50*/  FFMA R23, R12, UR13, R23 ;  /* 0x0000000d0c177c23 */ /* 0x000fc80008000017 */
[----:B------:R-:W-:-:S04]  /*2b60*/  FFMA R23, R4, UR14, R23 ;  /* 0x0000000e04177c23 */ /* 0x000fc80008000017 */
[----:B------:R-:W-:Y:S01]  /*2b70*/  FFMA R6, R6, UR15, R23 ;  /* 0x0000000f06067c23 */ /* 0x000fe20008000017 */
[----:B------:R-:W0:Y:S03]  /*2b80*/  LDCU.128 UR12, c[0x3][0x470] ;  /* 0x00c08e00ff0c77ac */ /* 0x000e260008000c00 */
[----:B-----5:R-:W-:-:S04]  /*2b90*/  FFMA R6, R7, UR8, R6 ;  /* 0x0000000807067c23 */ /* 0x020fc80008000006 */
[----:B------:R-:W-:-:S04]  /*2ba0*/  FFMA R13, R13, UR9, R6 ;  /* 0x000000090d0d7c23 */ /* 0x000fc80008000006 */
[----:B------:R-:W-:-:S04]  /*2bb0*/  FFMA R14, R14, UR10, R13 ;  /* 0x0000000a0e0e7c23 */ /* 0x000fc8000800000d */
[----:B------:R-:W-:-:S04]  /*2bc0*/  FFMA R14, R15, UR11, R14 ;  /* 0x0000000b0f0e7c23 */ /* 0x000fc8000800000e */
[----:B0-----:R-:W-:-:S04]  /*2bd0*/  FFMA R5, R5, UR12, R14 ;  /* 0x0000000c05057c23 */ /* 0x001fc8000800000e */
[----:B------:R-:W-:-:S04]  /*2be0*/  FFMA R16, R16, UR13, R5 ;  /* 0x0000000d10107c23 */ /* 0x000fc80008000005 */
[----:B------:R-:W-:-:S04]  /*2bf0*/  FFMA R25, R25, UR14, R16 ;  /* 0x0000000e19197c23 */ /* 0x000fc80008000010 */
[----:B------:R-:W-:-:S04]  /*2c00*/  FFMA R24, R24, UR15, R25 ;  /* 0x0000000f18187c23 */ /* 0x000fc80008000019 */
[----:B------:R-:W-:-:S05]  /*2c10*/  FFMA R17, R17, UR4, R24 ;  /* 0x0000000411117c23 */ /* 0x000fca0008000018 */
[----:B------:R-:W-:Y:S01]  /*2c20*/  STG.E desc[UR6][R2.64], R17 ;  /* 0x0000001102007986 */ /* 0x000fe2000c101906 */
[----:B------:R-:W-:Y:S05]  /*2c30*/  EXIT ;  /* 0x000000000000794d */ /* 0x000fea0003800000 */
.L_x_1:
        /* <DEDUP_REMOVED lines=12> */
.L_x_3:


//--------------------- .nv.shared.convolution2d_kernel --------------------------
	.section	.nv.shared.convolution2d_kernel,"aw",@nobits
	.sectionflags	@""
	.align	4
.nv.shared.convolution2d_kernel:
	.zero		11264


//--------------------- .nv.shared.reserved.0     --------------------------
	.section	.nv.shared.reserved.0,"aw",@nobits
	.weak		__nv_reservedSMEM_offset_0_alias
	.size		__nv_reservedSMEM_offset_0_alias, 0, 64
	.other		__nv_reservedSMEM_offset_0_alias,@"STO_CUDA_RESERVED_SHARED STV_DEFAULT"
__nv_reservedSMEM_offset_0_alias:
	.zero		0
	.zero		64


//--------------------- .nv.constant0.convolution2d_kernel --------------------------
	.section	.nv.constant0.convolution2d_kernel,"a",@progbits
	.sectionflags	@""
	.align	4
.nv.constant0.convolution2d_kernel:
	.zero		912


//--------------------- .nv.constant0.convolution2d_kernel_naive --------------------------
	.section	.nv.constant0.convolution2d_kernel_naive,"a",@progbits
	.sectionflags	@""
	.align	4
.nv.constant0.convolution2d_kernel_naive:
	.zero		912


//--------------------- SYMBOLS --------------------------

	.type		.nv.reservedSmem.offset0,@object
	.size		.nv.reservedSmem.offset0,0x4
	.type		.nv.reservedSmem.cap,@object
	.size		.nv.reservedSmem.cap,0x4
